def matmul_kernel(
    a_ptr,
    b_ptr,
    c_ptr,
    M,
    N,
    K,
    stride_am,
    stride_ak,
    stride_bk,
    stride_bn,
    stride_cm,
    stride_cn,
    BLOCK_M: tl.constexpr,
    BLOCK_N: tl.constexpr,
    BLOCK_K: tl.constexpr,
    GROUP_M: tl.constexpr,
):
    pid = tl.program_id(axis=0)
    num_pid_m = tl.cdiv(M, BLOCK_M)
    num_pid_n = tl.cdiv(N, BLOCK_N)
    num_pid_in_group = GROUP_M * num_pid_n
    group_id = pid // num_pid_in_group
    first_pid_m = group_id * GROUP_M
    group_size_m = min(num_pid_m - first_pid_m, GROUP_M)
    pid_m = first_pid_m + ((pid % num_pid_in_group) % group_size_m)
    pid_n = (pid % num_pid_in_group) // group_size_m

    offs_am = (pid_m * BLOCK_M + tl.arange(0, BLOCK_M)) % M
    offs_bn = (pid_n * BLOCK_N + tl.arange(0, BLOCK_N)) % N
    offs_k = tl.arange(0, BLOCK_K)
    a_ptrs = a_ptr + offs_am[:, None] * stride_am + offs_k[None, :] * stride_ak
    b_ptrs = b_ptr + offs_k[:, None] * stride_bk + offs_bn[None, :] * stride_bn

    acc = tl.zeros((BLOCK_M, BLOCK_N), dtype=tl.float32)
    for kk in range(0, tl.cdiv(K, BLOCK_K)):
        a = tl.load(a_ptrs, mask=offs_k[None, :] < K - kk * BLOCK_K, other=0.0)
        b = tl.load(b_ptrs, mask=offs_k[:, None] < K - kk * BLOCK_K, other=0.0)
        acc = tl.dot(a, b, acc)
        a_ptrs += BLOCK_K * stride_ak
        b_ptrs += BLOCK_K * stride_bk

    c = acc.to(c_ptr.dtype.element_ty)
    offs_cm = pid_m * BLOCK_M + tl.arange(0, BLOCK_M)
    offs_cn = pid_n * BLOCK_N + tl.arange(0, BLOCK_N)
    c_ptrs = c_ptr + offs_cm[:, None] * stride_cm + offs_cn[None, :] * stride_cn
    mask = (offs_cm[:, None] < M) & (offs_cn[None, :] < N)
    tl.store(c_ptrs, c, mask=mask)

# config = {"BLOCK_K": 64, "BLOCK_M": 128, "BLOCK_N": 128, "GROUP_M": 8, "arch": "sm_100", "dtype": "fp16", "num_ctas": 4, "num_stages": 4, "num_warps": 16}
# arch = sm_100


// ===== COMPILED SASS (sm_100a) =====

	.target	sm_100a

	.elftype	@"ET_EXEC"


//--------------------- .note.nv.tkinfo           --------------------------
	.section	.note.nv.tkinfo,"",@"SHT_NOTE"
	.sectionflags	@"SHF_NOTE_NV_TKINFO"
	.tkinfo
        /*0018*/ 	.word	0x00000081
        /*0030*/ 	.string	""
        /*0030*/ 	.string	"ptxas-blackwell"
        /*0030*/ 	.string	"Cuda compilation tools, release 12.9, V12.9.86"
        /*0030*/ 	.string	"Build cuda_12.9.r12.9/compiler.36037853_0"
        /*0030*/ 	.string	"-v  -suppress-debug-info  -lineinfo  -arch sm_100a "



//--------------------- .note.nv.cuver            --------------------------
	.section	.note.nv.cuver,"",@"SHT_NOTE"
	.sectionflags	@"SHF_NOTE_NV_CUVER"
        /*0018*/ 	.short	0x0001
        /*001a*/ 	.short	0x0064
        /*001c*/ 	.short	0x0001
        /*001e*/ 	.short	0x0000
        /*0020*/ 	.short	0x0001
        /*0022*/ 	.short	0x0000


//--------------------- .nv.info                  --------------------------
	.section	.nv.info,"",@"SHT_CUDA_INFO"
	.align	4


	//----- nvinfo : EIATTR_REGCOUNT
	.align		4
        /*0000*/ 	.byte	0x04, 0x2f
        /*0002*/ 	.short	(.L_1 - .L_0)
	.align		4
.L_0:
        /*0004*/ 	.word	index@(matmul_kernel)
        /*0008*/ 	.word	0x00000063


	//----- nvinfo : EIATTR_FRAME_SIZE
	.align		4
.L_1:
        /*000c*/ 	.byte	0x04, 0x11
        /*000e*/ 	.short	(.L_3 - .L_2)
	.align		4
.L_2:
        /*0010*/ 	.word	index@(matmul_kernel)
        /*0014*/ 	.word	0x00000000


	//----- nvinfo : EIATTR_MIN_STACK_SIZE
	.align		4
.L_3:
        /*0018*/ 	.byte	0x04, 0x12
        /*001a*/ 	.short	(.L_5 - .L_4)
	.align		4
.L_4:
        /*001c*/ 	.word	index@(matmul_kernel)
        /*0020*/ 	.word	0x00000000
.L_5:


//--------------------- .nv.info.matmul_kernel    --------------------------
	.section	.nv.info.matmul_kernel,"",@"SHT_CUDA_INFO"
	.sectionflags	@""
	.align	4


	//----- nvinfo : EIATTR_CUDA_API_VERSION
	.align		4
        /*0000*/ 	.byte	0x04, 0x37
        /*0002*/ 	.short	(.L_7 - .L_6)
.L_6:
        /*0004*/ 	.word	0x00000081


	//----- nvinfo : EIATTR_KPARAM_INFO
	.align		4
.L_7:
        /*0008*/ 	.byte	0x04, 0x17
        /*000a*/ 	.short	(.L_9 - .L_8)
.L_8:
        /*000c*/ 	.word	0x00000000
        /*0010*/ 	.short	0x000d
        /*0012*/ 	.short	0x0048
        /*0014*/ 	.byte	0x00, 0xf4, 0x21, 0x00


	//----- nvinfo : EIATTR_KPARAM_INFO
	.align		4
.L_9:
        /*0018*/ 	.byte	0x04, 0x17
        /*001a*/ 	.short	(.L_11 - .L_10)
.L_10:
        /*001c*/ 	.word	0x00000000
        /*0020*/ 	.short	0x000c
        /*0022*/ 	.short	0x0040
        /*0024*/ 	.byte	0x00, 0xf4, 0x21, 0x00


	//----- nvinfo : EIATTR_KPARAM_INFO
	.align		4
.L_11:
        /*0028*/ 	.byte	0x04, 0x17
        /*002a*/ 	.short	(.L_13 - .L_12)
.L_12:
        /*002c*/ 	.word	0x00000000
        /*0030*/ 	.short	0x000b
        /*0032*/ 	.short	0x0038
        /*0034*/ 	.byte	0x00, 0xf0, 0x11, 0x00


	//----- nvinfo : EIATTR_KPARAM_INFO
	.align		4
.L_13:
        /*0038*/ 	.byte	0x04, 0x17
        /*003a*/ 	.short	(.L_15 - .L_14)
.L_14:
        /*003c*/ 	.word	0x00000000
        /*0040*/ 	.short	0x000a
        /*0042*/ 	.short	0x0034
        /*0044*/ 	.byte	0x00, 0xf0, 0x11, 0x00


	//----- nvinfo : EIATTR_KPARAM_INFO
	.align		4
.L_15:
        /*0048*/ 	.byte	0x04, 0x17
        /*004a*/ 	.short	(.L_17 - .L_16)
.L_16:
        /*004c*/ 	.word	0x00000000
        /*0050*/ 	.short	0x0009
        /*0052*/ 	.short	0x0030
        /*0054*/ 	.byte	0x00, 0xf0, 0x11, 0x00


	//----- nvinfo : EIATTR_KPARAM_INFO
	.align		4
.L_17:
        /*0058*/ 	.byte	0x04, 0x17
        /*005a*/ 	.short	(.L_19 - .L_18)
.L_18:
        /*005c*/ 	.word	0x00000000
        /*0060*/ 	.short	0x0008
        /*0062*/ 	.short	0x002c
        /*0064*/ 	.byte	0x00, 0xf0, 0x11, 0x00


	//----- nvinfo : EIATTR_KPARAM_INFO
	.align		4
.L_19:
        /*0068*/ 	.byte	0x04, 0x17
        /*006a*/ 	.short	(.L_21 - .L_20)
.L_20:
        /*006c*/ 	.word	0x00000000
        /*0070*/ 	.short	0x0007
        /*0072*/ 	.short	0x0028
        /*0074*/ 	.byte	0x00, 0xf0, 0x11, 0x00


	//----- nvinfo : EIATTR_KPARAM_INFO
	.align		4
.L_21:
        /*0078*/ 	.byte	0x04, 0x17
        /*007a*/ 	.short	(.L_23 - .L_22)
.L_22:
        /*007c*/ 	.word	0x00000000
        /*0080*/ 	.short	0x0006
        /*0082*/ 	.short	0x0024
        /*0084*/ 	.byte	0x00, 0xf0, 0x11, 0x00


	//----- nvinfo : EIATTR_KPARAM_INFO
	.align		4
.L_23:
        /*0088*/ 	.byte	0x04, 0x17
        /*008a*/ 	.short	(.L_25 - .L_24)
.L_24:
        /*008c*/ 	.word	0x00000000
        /*0090*/ 	.short	0x0005
        /*0092*/ 	.short	0x0020
        /*0094*/ 	.byte	0x00, 0xf0, 0x11, 0x00


	//----- nvinfo : EIATTR_KPARAM_INFO
	.align		4
.L_25:
        /*0098*/ 	.byte	0x04, 0x17
        /*009a*/ 	.short	(.L_27 - .L_26)
.L_26:
        /*009c*/ 	.word	0x00000000
        /*00a0*/ 	.short	0x0004
        /*00a2*/ 	.short	0x001c
        /*00a4*/ 	.byte	0x00, 0xf0, 0x11, 0x00


	//----- nvinfo : EIATTR_KPARAM_INFO
	.align		4
.L_27:
        /*00a8*/ 	.byte	0x04, 0x17
        /*00aa*/ 	.short	(.L_29 - .L_28)
.L_28:
        /*00ac*/ 	.word	0x00000000
        /*00b0*/ 	.short	0x0003
        /*00b2*/ 	.short	0x0018
        /*00b4*/ 	.byte	0x00, 0xf0, 0x11, 0x00


	//----- nvinfo : EIATTR_KPARAM_INFO
	.align		4
.L_29:
        /*00b8*/ 	.byte	0x04, 0x17
        /*00ba*/ 	.short	(.L_31 - .L_30)
.L_30:
        /*00bc*/ 	.word	0x00000000
        /*00c0*/ 	.short	0x0002
        /*00c2*/ 	.short	0x0010
        /*00c4*/ 	.byte	0x00, 0xf4, 0x21, 0x00


	//----- nvinfo : EIATTR_KPARAM_INFO
	.align		4
.L_31:
        /*00c8*/ 	.byte	0x04, 0x17
        /*00ca*/ 	.short	(.L_33 - .L_32)
.L_32:
        /*00cc*/ 	.word	0x00000000
        /*00d0*/ 	.short	0x0001
        /*00d2*/ 	.short	0x0008
        /*00d4*/ 	.byte	0x00, 0xf4, 0x21, 0x00


	//----- nvinfo : EIATTR_KPARAM_INFO
	.align		4
.L_33:
        /*00d8*/ 	.byte	0x04, 0x17
        /*00da*/ 	.short	(.L_35 - .L_34)
.L_34:
        /*00dc*/ 	.word	0x00000000
        /*00e0*/ 	.short	0x0000
        /*00e2*/ 	.short	0x0000
        /*00e4*/ 	.byte	0x00, 0xf4, 0x21, 0x00


	//----- nvinfo : EIATTR_EXPLICIT_CLUSTER
	.align		4
.L_35:
        /*00e8*/ 	.byte	0x01, 0x3e
	.zero		2


	//----- nvinfo : EIATTR_CTA_PER_CLUSTER
	.align		4
        /*00ec*/ 	.byte	0x04, 0x3d
        /*00ee*/ 	.short	(.L_37 - .L_36)
.L_36:
        /*00f0*/ 	.word	0x00000004
        /*00f4*/ 	.word	0x00000001
        /*00f8*/ 	.word	0x00000001


	//----- nvinfo : EIATTR_SPARSE_MMA_MASK
	.align		4
.L_37:
        /*00fc*/ 	.byte	0x03, 0x50
        /*00fe*/ 	.short	0x0000


	//----- nvinfo : EIATTR_MAXREG_COUNT
	.align		4
        /*0100*/ 	.byte	0x03, 0x1b
        /*0102*/ 	.short	0x0080


	//----- nvinfo : EIATTR_NUM_BARRIERS
	.align		4
        /*0104*/ 	.byte	0x02, 0x4c
        /*0106*/ 	.byte	0x01
	.zero		1


	//----- nvinfo : EIATTR_VRC_CTA_INIT_COUNT
	.align		4
        /*0108*/ 	.byte	0x02, 0x4a
	.zero		1
	.zero		1


	//----- nvinfo : EIATTR_EXIT_INSTR_OFFSETS
	.align		4
        /*010c*/ 	.byte	0x04, 0x1c
        /*010e*/ 	.short	(.L_39 - .L_38)


	//   ....[0]....
.L_38:
        /*0110*/ 	.word	0x00001f10


	//   ....[1]....
        /*0114*/ 	.word	0x00001f40


	//----- nvinfo : EIATTR_REQNTID
	.align		4
.L_39:
        /*0118*/ 	.byte	0x04, 0x10
        /*011a*/ 	.short	(.L_41 - .L_40)
.L_40:
        /*011c*/ 	.word	0x00000200
        /*0120*/ 	.word	0x00000001
        /*0124*/ 	.word	0x00000001


	//----- nvinfo : EIATTR_CBANK_PARAM_SIZE
	.align		4
.L_41:
        /*0128*/ 	.byte	0x03, 0x19
        /*012a*/ 	.short	0x0050


	//----- nvinfo : EIATTR_PARAM_CBANK
	.align		4
        /*012c*/ 	.byte	0x04, 0x0a
        /*012e*/ 	.short	(.L_43 - .L_42)
	.align		4
.L_42:
        /*0130*/ 	.word	index@(.nv.constant0.matmul_kernel)
        /*0134*/ 	.short	0x0380
        /*0136*/ 	.short	0x0050


	//----- nvinfo : EIATTR_SW_WAR
	.align		4
.L_43:
        /*0138*/ 	.byte	0x04, 0x36
        /*013a*/ 	.short	(.L_45 - .L_44)
.L_44:
        /*013c*/ 	.word	0x00000008
.L_45:


//--------------------- .nv.compat                --------------------------
	.section	.nv.compat,"",@"SHT_CUDA_COMPAT_INFO"
	.align	4
        /*0000*/ 	.byte	0x02, 0x02, 0x01, 0x00, 0x02, 0x05, 0x05, 0x00, 0x02, 0x03, 0x00, 0x00, 0x02, 0x06, 0x01, 0x00


//--------------------- .nv.callgraph             --------------------------
	.section	.nv.callgraph,"",@"SHT_CUDA_CALLGRAPH"
	.align	4
	.sectionentsize	8
	.align		4
        /*0000*/ 	.word	0x00000000
	.align		4
        /*0004*/ 	.word	0xffffffff
	.align		4
        /*0008*/ 	.word	0x00000000
	.align		4
        /*000c*/ 	.word	0xfffffffe
	.align		4
        /*0010*/ 	.word	0x00000000
	.align		4
        /*0014*/ 	.word	0xfffffffd
	.align		4
        /*0018*/ 	.word	0x00000000
	.align		4
        /*001c*/ 	.word	0xfffffffc


//--------------------- .text.matmul_kernel       --------------------------
	.section	.text.matmul_kernel,"ax",@progbits
	.align	128
        .global         matmul_kernel
        .type           matmul_kernel,@function
        .size           matmul_kernel,(.L_x_3 - matmul_kernel)
        .other          matmul_kernel,@"STO_CUDA_ENTRY STV_DEFAULT"
matmul_kernel:
.text.matmul_kernel:
[----:B------:R-:W0:Y:S08]  /*0000*/  LDC R1, c[0x0][0x37c] ;  /* 0x0000df00ff017b82 */ /* 0x000e300000000800 */
[----:B------:R-:W1:Y:S08]  /*0010*/  LDC.64 R8, c[0x0][0x398] ;  /* 0x0000e600ff087b82 */ /* 0x000e700000000a00 */
[----:B------:R-:W2:Y:S02]  /*0020*/  S2UR UR5, SR_CgaSize ;  /* 0x00000000000579c3 */ /* 0x000ea40000008a00 */
[----:B--2---:R-:W-:-:S12]  /*0030*/  UIMAD UR5, UR5, -0xa0, URZ ;  /* 0xffffff60050578a4 */ /* 0x004fd8000f8e02ff */
[----:B------:R-:W2:Y:S01]  /*0040*/  LDCU UR5, c[0x0][UR5+0x2b0] ;  /* 0x00005600050577ac */ /* 0x000ea20008000800 */
[----:B------:R-:W3:Y:S01]  /*0050*/  S2R R58, SR_TID.X ;  /* 0x00000000003a7919 */ /* 0x000ee20000002100 */
[----:B------:R-:W-:Y:S01]  /*0060*/  UMOV UR7, 0x400 ;  /* 0x0000040000077882 */ /* 0x000fe20000000000 */
[----:B------:R-:W4:Y:S01]  /*0070*/  LDCU.64 UR10, c[0x0][0x358] ;  /* 0x00006b00ff0a77ac */ /* 0x000f220008000a00 */
[----:B------:R-:W5:Y:S08]  /*0080*/  S2UR UR4, SR_CTAID.X ;  /* 0x00000000000479c3 */ /* 0x000f700000002500 */
[----:B------:R-:W0:Y:S01]  /*0090*/  S2UR UR8, SR_CgaCtaId ;  /* 0x00000000000879c3 */ /* 0x000e220000008800 */
[----:B-1----:R-:W-:-:S05]  /*00a0*/  VIADD R0, R9, 0x7f ;  /* 0x0000007f09007836 */ /* 0x002fca0000000000 */
[----:B------:R-:W-:Y:S02]  /*00b0*/  SHF.R.S32.HI R3, RZ, 0x1f, R0 ;  /* 0x0000001fff037819 */ /* 0x000fe40000011400 */
[----:B-----5:R-:W-:Y:S02]  /*00c0*/  I2FP.F32.U32 R5, UR4 ;  /* 0x0000000400057c45 */ /* 0x020fe40008201000 */
[----:B------:R-:W-:Y:S02]  /*00d0*/  LEA.HI R3, R3, R0, RZ, 0x7 ;  /* 0x0000000003037211 */ /* 0x000fe400078f38ff */
[----:B---3--:R-:W-:Y:S01]  /*00e0*/  SHF.R.U32.HI R40, RZ, 0x6, R58 ;  /* 0x00000006ff287819 */ /* 0x008fe2000001163a */
[----:B--2---:R-:W-:Y:S01]  /*00f0*/  FMUL R5, R5, UR5 ;  /* 0x0000000505057c20 */ /* 0x004fe20008400000 */
[----:B------:R-:W-:Y:S02]  /*0100*/  SHF.R.S32.HI R3, RZ, 0x7, R3 ;  /* 0x00000007ff037819 */ /* 0x000fe40000011403 */
[----:B------:R-:W-:Y:S01]  /*0110*/  SGXT.U32 R40, R40, 0x3 ;  /* 0x000000032828781a */ /* 0x000fe20000000000 */
[----:B0-----:R-:W-:-:S02]  /*0120*/  ULEA UR7, UR8, UR7, 0x18 ;  /* 0x0000000708077291 */ /* 0x001fc4000f8ec0ff */
[----:B------:R-:W-:Y:S01]  /*0130*/  IMAD.SHL.U32 R4, R3, 0x8, RZ ;  /* 0x0000000803047824 */ /* 0x000fe200078e00ff */
[----:B------:R-:W-:Y:S04]  /*0140*/  F2I.U32.TRUNC.NTZ R5, R5 ;  /* 0x0000000500057305 */ /* 0x000fe8000020f000 */
[----:B------:R-:W-:-:S04]  /*0150*/  IABS R7, R4 ;  /* 0x0000000400077213 */ /* 0x000fc80000000000 */
[----:B------:R-:W0:Y:S08]  /*0160*/  I2F.RP R0, R7 ;  /* 0x0000000700007306 */ /* 0x000e300000209400 */
[----:B0-----:R-:W0:Y:S02]  /*0170*/  MUFU.RCP R0, R0 ;  /* 0x0000000000007308 */ /* 0x001e240000001000 */
[----:B0-----:R-:W-:Y:S01]  /*0180*/  VIADD R2, R0, 0xffffffe ;  /* 0x0ffffffe00027836 */ /* 0x001fe20000000000 */
[----:B------:R-:W-:-:S05]  /*0190*/  IABS R0, R5 ;  /* 0x0000000500007213 */ /* 0x000fca0000000000 */
[----:B------:R0:W1:Y:S02]  /*01a0*/  F2I.FTZ.U32.TRUNC.NTZ R3, R2 ;  /* 0x0000000200037305 */ /* 0x000064000021f000 */
[----:B0-----:R-:W-:Y:S02]  /*01b0*/  IMAD.MOV.U32 R2, RZ, RZ, RZ ;  /* 0x000000ffff027224 */ /* 0x001fe400078e00ff */
[----:B-1----:R-:W-:-:S04]  /*01c0*/  IMAD.MOV R6, RZ, RZ, -R3 ;  /* 0x000000ffff067224 */ /* 0x002fc800078e0a03 */
[----:B------:R-:W-:Y:S01]  /*01d0*/  IMAD R11, R6, R7, RZ ;  /* 0x00000007060b7224 */ /* 0x000fe200078e02ff */
[----:B------:R-:W-:-:S03]  /*01e0*/  IABS R6, R4 ;  /* 0x0000000400067213 */ /* 0x000fc60000000000 */
[----:B------:R-:W-:-:S04]  /*01f0*/  IMAD.HI.U32 R3, R3, R11, R2 ;  /* 0x0000000b03037227 */ /* 0x000fc800078e0002 */
[----:B------:R-:W-:Y:S02]  /*0200*/  IMAD.MOV R2, RZ, RZ, -R6 ;  /* 0x000000ffff027224 */ /* 0x000fe400078e0a06 */
[----:B------:R-:W-:-:S04]  /*0210*/  IMAD.HI.U32 R3, R3, R0, RZ ;  /* 0x0000000003037227 */ /* 0x000fc800078e00ff */
[----:B------:R-:W-:-:S05]  /*0220*/  IMAD R0, R3, R2, R0 ;  /* 0x0000000203007224 */ /* 0x000fca00078e0200 */
[----:B------:R-:W-:-:S13]  /*0230*/  ISETP.GT.U32.AND P1, PT, R7, R0, PT ;  /* 0x000000000700720c */ /* 0x000fda0003f24070 */
[----:B------:R-:W-:Y:S02]  /*0240*/  @!P1 IMAD.IADD R0, R0, 0x1, -R7 ;  /* 0x0000000100009824 */ /* 0x000fe400078e0a07 */
[----:B------:R-:W-:Y:S01]  /*0250*/  @!P1 VIADD R3, R3, 0x1 ;  /* 0x0000000103039836 */ /* 0x000fe20000000000 */
[----:B------:R-:W-:Y:S02]  /*0260*/  ISETP.NE.AND P1, PT, R4, RZ, PT ;  /* 0x000000ff0400720c */ /* 0x000fe40003f25270 */
[----:B------:R-:W-:Y:S02]  /*0270*/  ISETP.GE.U32.AND P0, PT, R0, R7, PT ;  /* 0x000000070000720c */ /* 0x000fe40003f06070 */
[----:B------:R-:W-:-:S04]  /*0280*/  LOP3.LUT R0, R5, R4, RZ, 0x3c, !PT ;  /* 0x0000000405007212 */ /* 0x000fc800078e3cff */
[----:B------:R-:W-:Y:S01]  /*0290*/  ISETP.GE.AND P2, PT, R0, RZ, PT ;  /* 0x000000ff0000720c */ /* 0x000fe20003f46270 */
[----:B------:R-:W-:-:S06]  /*02a0*/  VIADD R0, R8, 0x7f ;  /* 0x0000007f08007836 */ /* 0x000fcc0000000000 */
[----:B------:R-:W-:-:S04]  /*02b0*/  @P0 VIADD R3, R3, 0x1 ;  /* 0x0000000103030836 */ /* 0x000fc80000000000 */
[----:B------:R-:W-:Y:S01]  /*02c0*/  IMAD.MOV.U32 R2, RZ, RZ, R3 ;  /* 0x000000ffff027224 */ /* 0x000fe200078e0003 */
[----:B------:R-:W-:-:S03]  /*02d0*/  SHF.R.S32.HI R3, RZ, 0x1f, R0 ;  /* 0x0000001fff037819 */ /* 0x000fc60000011400 */
[----:B------:R-:W-:Y:S01]  /*02e0*/  @!P2 IMAD.MOV R2, RZ, RZ, -R2 ;  /* 0x000000ffff02a224 */ /* 0x000fe200078e0a02 */
[----:B------:R-:W-:Y:S02]  /*02f0*/  @!P1 LOP3.LUT R2, RZ, R4, RZ, 0x33, !PT ;  /* 0x00000004ff029212 */ /* 0x000fe400078e33ff */
[----:B------:R-:W-:-:S03]  /*0300*/  LEA.HI R3, R3, R0, RZ, 0x7 ;  /* 0x0000000003037211 */ /* 0x000fc600078f38ff */
[----:B------:R-:W-:Y:S02]  /*0310*/  IMAD.SHL.U32 R10, R2, 0x8, RZ ;  /* 0x00000008020a7824 */ /* 0x000fe400078e00ff */
[----:B------:R-:W-:-:S03]  /*0320*/  IMAD.MOV R2, RZ, RZ, -R2 ;  /* 0x000000ffff027224 */ /* 0x000fc600078e0a02 */
[----:B------:R-:W-:Y:S01]  /*0330*/  LEA.HI.SX32 R3, R3, -R10, 0x19 ;  /* 0x8000000a03037211 */ /* 0x000fe200078fcaff */
[----:B------:R-:W-:-:S03]  /*0340*/  IMAD R13, R4, R2, R5 ;  /* 0x00000002040d7224 */ /* 0x000fc600078e0205 */
[----:B------:R-:W-:Y:S02]  /*0350*/  VIMNMX R12, PT, PT, R3, 0x8, PT ;  /* 0x00000008030c7848 */ /* 0x000fe40003fe0100 */
[----:B------:R-:W-:Y:S02]  /*0360*/  IABS R11, R13 ;  /* 0x0000000d000b7213 */ /* 0x000fe40000000000 */
[-C--:B------:R-:W-:Y:S02]  /*0370*/  IABS R7, R12.reuse ;  /* 0x0000000c00077213 */ /* 0x080fe40000000000 */
[----:B------:R-:W-:Y:S02]  /*0380*/  IABS R4, R12 ;  /* 0x0000000c00047213 */ /* 0x000fe40000000000 */
[----:B------:R-:W0:Y:S01]  /*0390*/  I2F.RP R0, R7 ;  /* 0x0000000700007306 */ /* 0x000e220000209400 */
[C---:B------:R-:W-:Y:S02]  /*03a0*/  R2UR UR5, R12.reuse ;  /* 0x000000000c0572ca */ /* 0x040fe400000e0000 */
[----:B------:R-:W-:-:S11]  /*03b0*/  R2UR UR6, R12 ;  /* 0x000000000c0672ca */ /* 0x000fd600000e0000 */
[----:B------:R-:W-:Y:S01]  /*03c0*/  UISETP.NE.AND UP0, UPT, UR5, URZ, UPT ;  /* 0x000000ff0500728c */ /* 0x000fe2000bf05270 */
[----:B0-----:R-:W0:Y:S02]  /*03d0*/  MUFU.RCP R0, R0 ;  /* 0x0000000000007308 */ /* 0x001e240000001000 */
[----:B0-----:R-:W-:Y:S02]  /*03e0*/  VIADD R3, R0, 0xffffffe ;  /* 0x0ffffffe00037836 */ /* 0x001fe40000000000 */
[----:B------:R-:W-:-:S04]  /*03f0*/  IMAD.MOV R0, RZ, RZ, -R4 ;  /* 0x000000ffff007224 */ /* 0x000fc800078e0a04 */
[----:B------:R-:W0:Y:S02]  /*0400*/  F2I.FTZ.U32.TRUNC.NTZ R3, R3 ;  /* 0x0000000300037305 */ /* 0x000e24000021f000 */
[----:B0-----:R-:W-:-:S04]  /*0410*/  IMAD.MOV R6, RZ, RZ, -R3 ;  /* 0x000000ffff067224 */ /* 0x001fc800078e0a03 */
[----:B------:R-:W-:Y:S02]  /*0420*/  IMAD.MOV.U32 R2, RZ, RZ, R6 ;  /* 0x000000ffff027224 */ /* 0x000fe400078e0006 */
[----:B------:R-:W0:Y:S02]  /*0430*/  LDC R6, c[0x0][0x3a0] ;  /* 0x0000e800ff067b82 */ /* 0x000e240000000800 */
[----:B------:R-:W-:Y:S02]  /*0440*/  IMAD R5, R2, R7, RZ ;  /* 0x0000000702057224 */ /* 0x000fe400078e02ff */
[----:B------:R-:W-:-:S04]  /*0450*/  IMAD.MOV.U32 R2, RZ, RZ, RZ ;  /* 0x000000ffff027224 */ /* 0x000fc800078e00ff */
[----:B------:R-:W-:-:S06]  /*0460*/  IMAD.HI.U32 R2, R3, R5, R2 ;  /* 0x0000000503027227 */ /* 0x000fcc00078e0002 */
[----:B------:R-:W-:-:S04]  /*0470*/  IMAD.HI.U32 R2, R2, R11, RZ ;  /* 0x0000000b02027227 */ /* 0x000fc800078e00ff */
[----:B------:R-:W-:-:S05]  /*0480*/  IMAD R0, R2, R0, R11 ;  /* 0x0000000002007224 */ /* 0x000fca00078e020b */
[----:B------:R-:W-:Y:S01]  /*0490*/  ISETP.GT.U32.AND P1, PT, R7, R0, PT ;  /* 0x000000000700720c */ /* 0x000fe20003f24070 */
[----:B0-----:R-:W-:-:S12]  /*04a0*/  VIADD R6, R6, 0x3f ;  /* 0x0000003f06067836 */ /* 0x001fd80000000000 */
[----:B------:R-:W-:Y:S02]  /*04b0*/  @!P1 IMAD.IADD R0, R0, 0x1, -R7 ;  /* 0x0000000100009824 */ /* 0x000fe400078e0a07 */
[----:B------:R-:W-:-:S03]  /*04c0*/  @!P1 VIADD R2, R2, 0x1 ;  /* 0x0000000102029836 */ /* 0x000fc60000000000 */
[----:B------:R-:W-:Y:S02]  /*04d0*/  ISETP.GE.U32.AND P0, PT, R0, R7, PT ;  /* 0x000000070000720c */ /* 0x000fe40003f06070 */
[----:B------:R-:W-:-:S04]  /*04e0*/  LOP3.LUT R0, R13, R12, RZ, 0x3c, !PT ;  /* 0x0000000c0d007212 */ /* 0x000fc800078e3cff */
[----:B------:R-:W-:-:S07]  /*04f0*/  ISETP.GE.AND P2, PT, R0, RZ, PT ;  /* 0x000000ff0000720c */ /* 0x000fce0003f46270 */
[----:B------:R-:W-:Y:S01]  /*0500*/  @P0 VIADD R2, R2, 0x1 ;  /* 0x0000000102020836 */ /* 0x000fe20000000000 */
[----:B------:R-:W-:-:S05]  /*0510*/  ISETP.GT.AND P0, PT, R6, 0x3f, PT ;  /* 0x0000003f0600780c */ /* 0x000fca0003f04270 */
[----:B------:R-:W-:-:S05]  /*0520*/  @!P2 IMAD.MOV R2, RZ, RZ, -R2 ;  /* 0x000000ffff02a224 */ /* 0x000fca00078e0a02 */
[----:B------:R-:W-:-:S03]  /*0530*/  R2UR UR4, R2 ;  /* 0x00000000020472ca */ /* 0x000fc600000e0000 */
[----:B------:R-:W-:Y:S01]  /*0540*/  @!P0 SHF.R.U32.HI R43, RZ, 0x2, R58 ;  /* 0x00000002ff2b8819 */ /* 0x000fe2000001163a */
[----:B------:R-:W-:Y:S01]  /*0550*/  @!P0 IMAD.SHL.U32 R41, R58, 0x20, RZ ;  /* 0x000000203a298824 */ /* 0x000fe200078e00ff */
[----:B------:R-:W-:Y:S02]  /*0560*/  @!P0 CS2R R14, SRZ ;  /* 0x00000000000e8805 */ /* 0x000fe4000001ff00 */
[----:B------:R-:W-:Y:S02]  /*0570*/  @!P0 LOP3.LUT R43, R43, 0x60, RZ, 0xc0, !PT ;  /* 0x000000602b2b8812 */ /* 0x000fe400078ec0ff */
[----:B------:R-:W-:Y:S02]  /*0580*/  @!UP0 ULOP3.LUT UR4, URZ, UR6, URZ, 0x33, !UPT ;  /* 0x00000006ff048292 */ /* 0x000fe4000f8e33ff */
[----:B------:R-:W-:Y:S02]  /*0590*/  USHF.L.U32 UR6, UR8, 0x5, URZ ;  /* 0x0000000508067899 */ /* 0x000fe400080006ff */
[----:B------:R-:W-:-:S02]  /*05a0*/  UIADD3 UR5, UPT, UPT, -UR4, URZ, URZ ;  /* 0x000000ff04057290 */ /* 0x000fc4000fffe1ff */
[----:B------:R-:W-:-:S04]  /*05b0*/  ULOP3.LUT UR6, UR6, 0x40, URZ, 0xc0, !UPT ;  /* 0x0000004006067892 */ /* 0x000fc8000f8ec0ff */
[----:B------:R-:W-:Y:S01]  /*05c0*/  IMAD R0, R12, UR5, R13 ;  /* 0x000000050c007c24 */ /* 0x000fe2000f8e020d */
[----:B------:R-:W-:Y:S01]  /*05d0*/  USHF.L.U32 UR5, UR8, 0x6, URZ ;  /* 0x0000000608057899 */ /* 0x000fe200080006ff */
[----:B------:R-:W-:Y:S02]  /*05e0*/  @!P0 CS2R R12, SRZ ;  /* 0x00000000000c8805 */ /* 0x000fe4000001ff00 */
[----:B------:R-:W-:Y:S01]  /*05f0*/  IMAD.IADD R2, R10, 0x1, R0 ;  /* 0x000000010a027824 */ /* 0x000fe200078e0200 */
[----:B------:R-:W-:Y:S01]  /*0600*/  ULOP3.LUT UR5, UR5, 0x40, URZ, 0xc0, !UPT ;  /* 0x0000004005057892 */ /* 0x000fe2000f8ec0ff */
[----:B------:R-:W-:-:S03]  /*0610*/  LOP3.LUT R0, R58, 0x3f, RZ, 0xc0, !PT ;  /* 0x0000003f3a007812 */ /* 0x000fc600078ec0ff */
[----:B------:R-:W-:Y:S01]  /*0620*/  ULEA UR5, UR4, UR5, 0x7 ;  /* 0x0000000504057291 */ /* 0x000fe2000f8e38ff */
[----:B------:R-:W-:-:S05]  /*0630*/  LEA R3, R2, UR6, 0x7 ;  /* 0x0000000602037c11 */ /* 0x000fca000f8e38ff */
[----:B------:R-:W-:Y:S01]  /*0640*/  LOP3.LUT R42, R40, UR5, RZ, 0xfc, !PT ;  /* 0x00000005282a7c12 */ /* 0x000fe2000f8efcff */
[----:B------:R-:W-:-:S03]  /*0650*/  IMAD.IADD R44, R0, 0x1, R3 ;  /* 0x00000001002c7824 */ /* 0x000fc600078e0203 */
[C---:B------:R-:W-:Y:S02]  /*0660*/  LOP3.LUT R62, R42.reuse, 0x8, RZ, 0xfc, !PT ;  /* 0x000000082a3e7812 */ /* 0x040fe400078efcff */
[C---:B------:R-:W-:Y:S02]  /*0670*/  LOP3.LUT R64, R42.reuse, 0x10, RZ, 0xfc, !PT ;  /* 0x000000102a407812 */ /* 0x040fe400078efcff */
[C---:B------:R-:W-:Y:S02]  /*0680*/  LOP3.LUT R66, R42.reuse, 0x18, RZ, 0xfc, !PT ;  /* 0x000000182a427812 */ /* 0x040fe400078efcff */
[C---:B------:R-:W-:Y:S02]  /*0690*/  LOP3.LUT R68, R42.reuse, 0x20, RZ, 0xfc, !PT ;  /* 0x000000202a447812 */ /* 0x040fe400078efcff */
[C---:B------:R-:W-:Y:S02]  /*06a0*/  LOP3.LUT R70, R42.reuse, 0x28, RZ, 0xfc, !PT ;  /* 0x000000282a467812 */ /* 0x040fe400078efcff */
[----:B------:R-:W-:-:S02]  /*06b0*/  LOP3.LUT R72, R42, 0x30, RZ, 0xfc, !PT ;  /* 0x000000302a487812 */ /* 0x000fc400078efcff */
[----:B------:R-:W-:Y:S01]  /*06c0*/  LOP3.LUT R74, R42, 0x38, RZ, 0xfc, !PT ;  /* 0x000000382a4a7812 */ /* 0x000fe200078efcff */
[----:B----4-:R-:W-:Y:S06]  /*06d0*/  @!P0 BRA `(.L_x_0) ;  /* 0x0000001000d48947 */ /* 0x010fec0003800000 */
[----:B------:R-:W-:Y:S01]  /*06e0*/  IABS R20, R9 ;  /* 0x0000000900147213 */ /* 0x000fe20000000000 */
[C---:B------:R-:W-:Y:S01]  /*06f0*/  IMAD.SHL.U32 R16, R58.reuse, 0x2, RZ ;  /* 0x000000023a107824 */ /* 0x040fe200078e00ff */
[----:B------:R-:W-:Y:S01]  /*0700*/  IABS R22, R8 ;  /* 0x0000000800167213 */ /* 0x000fe20000000000 */
[----:B------:R-:W0:Y:S01]  /*0710*/  LDCU UR5, c[0x0][0x3a4] ;  /* 0x00007480ff0577ac */ /* 0x000e220008000800 */
[----:B------:R-:W1:Y:S01]  /*0720*/  I2F.RP R4, R20 ;  /* 0x0000001400047306 */ /* 0x000e620000209400 */
[----:B------:R-:W-:Y:S01]  /*0730*/  LOP3.LUT R10, R58, 0x7, RZ, 0xc0, !PT ;  /* 0x000000073a0a7812 */ /* 0x000fe200078ec0ff */
[----:B------:R-:W2:Y:S01]  /*0740*/  LDC R63, c[0x0][0x3ac] ;  /* 0x0000eb00ff3f7b82 */ /* 0x000ea20000000800 */
[----:B------:R-:W-:Y:S01]  /*0750*/  SHF.R.U32.HI R24, RZ, 0x2, R58 ;  /* 0x00000002ff187819 */ /* 0x000fe2000001163a */
[----:B------:R-:W3:Y:S01]  /*0760*/  LDCU UR4, c[0x0][0x3b0] ;  /* 0x00007600ff0477ac */ /* 0x000ee20008000800 */
[----:B------:R-:W-:Y:S01]  /*0770*/  IABS R15, R72 ;  /* 0x00000048000f7213 */ /* 0x000fe20000000000 */
[----:B------:R-:W-:Y:S01]  /*0780*/  IMAD.SHL.U32 R47, R10, 0x80, RZ ;  /* 0x000000800a2f7824 */ /* 0x000fe200078e00ff */
[----:B------:R-:W-:Y:S01]  /*0790*/  LOP3.LUT R43, R24, 0x60, RZ, 0xc0, !PT ;  /* 0x00000060182b7812 */ /* 0x000fe200078ec0ff */
[----:B------:R-:W4:Y:S01]  /*07a0*/  I2F.RP R5, R22 ;  /* 0x0000001600057306 */ /* 0x000f220000209400 */
[----:B------:R-:W-:Y:S01]  /*07b0*/  IMAD.SHL.U32 R17, R10, 0x10, RZ ;  /* 0x000000100a117824 */ /* 0x000fe200078e00ff */
[----:B------:R-:W-:Y:S01]  /*07c0*/  IABS R21, R70 ;  /* 0x0000004600157213 */ /* 0x000fe20000000000 */
[----:B------:R-:W5:Y:S01]  /*07d0*/  LDCU.128 UR12, c[0x0][0x380] ;  /* 0x00007000ff0c77ac */ /* 0x000f620008000c00 */
[----:B------:R-:W-:Y:S01]  /*07e0*/  LOP3.LUT R11, R43, 0x10, R16, 0xf8, !PT ;  /* 0x000000102b0b7812 */ /* 0x000fe200078ef810 */
[----:B------:R-:W0:Y:S01]  /*07f0*/  LDC R57, c[0x0][0x3a8] ;  /* 0x0000ea00ff397b82 */ /* 0x000e220000000800 */
[----:B------:R-:W-:Y:S01]  /*0800*/  IABS R23, R68 ;  /* 0x0000004400177213 */ /* 0x000fe20000000000 */
[----:B------:R-:W-:Y:S01]  /*0810*/  IMAD.SHL.U32 R41, R58, 0x20, RZ ;  /* 0x000000203a297824 */ /* 0x000fe200078e00ff */
[----:B-1----:R-:W1:Y:S01]  /*0820*/  MUFU.RCP R4, R4 ;  /* 0x0000000400047308 */ /* 0x002e620000001000 */
[----:B------:R-:W-:-:S02]  /*0830*/  IABS R27, R44 ;  /* 0x0000002c001b7213 */ /* 0x000fc40000000000 */
[----:B------:R-:W-:Y:S02]  /*0840*/  LOP3.LUT R45, R16, 0x3fe, RZ, 0xc0, !PT ;  /* 0x000003fe102d7812 */ /* 0x000fe400078ec0ff */
[C---:B------:R-:W-:Y:S02]  /*0850*/  LEA.HI R52, R58.reuse, 0x8, RZ, 0x1a ;  /* 0x000000083a347811 */ /* 0x040fe400078fd0ff */
[C---:B------:R-:W-:Y:S01]  /*0860*/  LEA.HI R54, R58.reuse, 0x18, RZ, 0x1a ;  /* 0x000000183a367811 */ /* 0x040fe200078fd0ff */
[----:B----4-:R-:W4:Y:S01]  /*0870*/  MUFU.RCP R5, R5 ;  /* 0x0000000500057308 */ /* 0x010f220000001000 */
[----:B------:R-:W-:Y:S01]  /*0880*/  LEA.HI R56, R58, 0x28, RZ, 0x1a ;  /* 0x000000283a387811 */ /* 0x000fe200078fd0ff */
[----:B--2---:R-:W-:Y:S01]  /*0890*/  IMAD R65, R0, R63, RZ ;  /* 0x0000003f00417224 */ /* 0x004fe200078e02ff */
[C---:B------:R-:W-:Y:S01]  /*08a0*/  LOP3.LUT R60, R40.reuse, 0x20, RZ, 0xfc, !PT ;  /* 0x00000020283c7812 */ /* 0x040fe200078efcff */
[----:B------:R-:W-:Y:S01]  /*08b0*/  IMAD.SHL.U32 R63, R63, 0x40, RZ ;  /* 0x000000403f3f7824 */ /* 0x000fe200078e00ff */
[----:B------:R-:W-:-:S02]  /*08c0*/  LOP3.LUT R61, R40, 0x30, RZ, 0xfc, !PT ;  /* 0x00000030283d7812 */ /* 0x000fc400078efcff */
[----:B------:R-:W-:Y:S01]  /*08d0*/  LOP3.LUT R45, R45, 0x70, R24, 0x78, !PT ;  /* 0x000000702d2d7812 */ /* 0x000fe200078e7818 */
[----:B-1----:R-:W-:Y:S01]  /*08e0*/  VIADD R2, R4, 0xffffffe ;  /* 0x0ffffffe04027836 */ /* 0x002fe20000000000 */
[----:B------:R-:W-:Y:S01]  /*08f0*/  LOP3.LUT R59, R40, 0x10, RZ, 0xfc, !PT ;  /* 0x00000010283b7812 */ /* 0x000fe200078efcff */
[----:B------:R-:W-:Y:S02]  /*0900*/  IMAD.MOV.U32 R4, RZ, RZ, RZ ;  /* 0x000000ffff047224 */ /* 0x000fe400078e00ff */
[----:B------:R1:W2:Y:S01]  /*0910*/  F2I.FTZ.U32.TRUNC.NTZ R3, R2 ;  /* 0x0000000200037305 */ /* 0x0002a2000021f000 */
[-C--:B0-----:R-:W-:Y:S02]  /*0920*/  IMAD R53, R56, R57.reuse, RZ ;  /* 0x0000003938357224 */ /* 0x081fe400078e02ff */
[----:B------:R-:W-:Y:S02]  /*0930*/  IMAD R55, R54, R57, RZ ;  /* 0x0000003936377224 */ /* 0x000fe400078e02ff */
[----:B----4-:R-:W-:-:S02]  /*0940*/  VIADD R7, R5, 0xffffffe ;  /* 0x0ffffffe05077836 */ /* 0x010fc40000000000 */
[-C--:B------:R-:W-:Y:S02]  /*0950*/  IMAD R73, R52, R57.reuse, RZ ;  /* 0x0000003934497224 */ /* 0x080fe400078e02ff */
[----:B------:R-:W0:Y:S01]  /*0960*/  F2I.FTZ.U32.TRUNC.NTZ R5, R7 ;  /* 0x0000000700057305 */ /* 0x000e22000021f000 */
[----:B-1----:R-:W-:Y:S02]  /*0970*/  IMAD.IADD R2, R47, 0x1, R17 ;  /* 0x000000012f027824 */ /* 0x002fe400078e0211 */
[----:B------:R-:W-:Y:S02]  /*0980*/  IMAD.SHL.U32 R71, R57, 0x40, RZ ;  /* 0x0000004039477824 */ /* 0x000fe400078e00ff */
[----:B------:R-:W-:Y:S01]  /*0990*/  IMAD R69, R40, R57, RZ ;  /* 0x0000003928457224 */ /* 0x000fe200078e02ff */
[----:B------:R-:W-:Y:S01]  /*09a0*/  LOP3.LUT R19, R2, R11, RZ, 0x3c, !PT ;  /* 0x0000000b02137212 */ /* 0x000fe200078e3cff */
[----:B--2---:R-:W-:Y:S01]  /*09b0*/  IMAD.MOV R13, RZ, RZ, -R3 ;  /* 0x000000ffff0d7224 */ /* 0x004fe200078e0a03 */
[----:B------:R-:W-:Y:S01]  /*09c0*/  IABS R11, R74 ;  /* 0x0000004a000b7213 */ /* 0x000fe20000000000 */
[----:B------:R-:W-:-:S02]  /*09d0*/  IMAD.MOV.U32 R2, RZ, RZ, RZ ;  /* 0x000000ffff027224 */ /* 0x000fc400078e00ff */
[----:B------:R-:W-:Y:S02]  /*09e0*/  IMAD R13, R13, R20, RZ ;  /* 0x000000140d0d7224 */ /* 0x000fe400078e02ff */
[----:B------:R-:W-:Y:S02]  /*09f0*/  IMAD R67, R61, R57, RZ ;  /* 0x000000393d437224 */ /* 0x000fe400078e02ff */
[----:B------:R-:W-:-:S04]  /*0a00*/  IMAD.HI.U32 R2, R3, R13, R2 ;  /* 0x0000000d03027227 */ /* 0x000fc800078e0002 */
[----:B0-----:R-:W-:Y:S02]  /*0a10*/  IMAD.MOV R25, RZ, RZ, -R5 ;  /* 0x000000ffff197224 */ /* 0x001fe400078e0a05 */
[----:B------:R-:W-:-:S04]  /*0a20*/  IMAD.HI.U32 R3, R2, R11, RZ ;  /* 0x0000000b02037227 */ /* 0x000fc800078e00ff */
[----:B------:R-:W-:-:S04]  /*0a30*/  IMAD.HI.U32 R7, R2, R15, RZ ;  /* 0x0000000f02077227 */ /* 0x000fc800078e00ff */
[----:B------:R-:W-:-:S04]  /*0a40*/  IMAD.HI.U32 R10, R2, R21, RZ ;  /* 0x00000015020a7227 */ /* 0x000fc800078e00ff */
[----:B------:R-:W-:Y:S02]  /*0a50*/  IMAD R25, R25, R22, RZ ;  /* 0x0000001619197224 */ /* 0x000fe400078e02ff */
[----:B------:R-:W-:Y:S02]  /*0a60*/  IMAD.MOV R13, RZ, RZ, -R3 ;  /* 0x000000ffff0d7224 */ /* 0x000fe400078e0a03 */
[----:B------:R-:W-:Y:S02]  /*0a70*/  IMAD.MOV R7, RZ, RZ, -R7 ;  /* 0x000000ffff077224 */ /* 0x000fe400078e0a07 */
[----:B------:R-:W-:-:S04]  /*0a80*/  IMAD.HI.U32 R3, R2, R23, RZ ;  /* 0x0000001702037227 */ /* 0x000fc800078e00ff */
[----:B------:R-:W-:Y:S02]  /*0a90*/  IMAD.MOV R10, RZ, RZ, -R10 ;  /* 0x000000ffff0a7224 */ /* 0x000fe400078e0a0a */
[----:B------:R-:W-:Y:S01]  /*0aa0*/  IMAD.HI.U32 R12, R5, R25, R4 ;  /* 0x00000019050c7227 */ /* 0x000fe200078e0004 */
[----:B------:R-:W-:-:S03]  /*0ab0*/  IABS R25, R42 ;  /* 0x0000002a00197213 */ /* 0x000fc60000000000 */
[C---:B------:R-:W-:Y:S01]  /*0ac0*/  IMAD R5, R20.reuse, R7, R15 ;  /* 0x0000000714057224 */ /* 0x040fe200078e020f */
[----:B------:R-:W-:Y:S01]  /*0ad0*/  IABS R15, R66 ;  /* 0x00000042000f7213 */ /* 0x000fe20000000000 */
[----:B------:R-:W-:Y:S02]  /*0ae0*/  IMAD.MOV R3, RZ, RZ, -R3 ;  /* 0x000000ffff037224 */ /* 0x000fe400078e0a03 */
[C---:B------:R-:W-:Y:S01]  /*0af0*/  IMAD R7, R20.reuse, R10, R21 ;  /* 0x0000000a14077224 */ /* 0x040fe200078e0215 */
[----:B------:R-:W-:Y:S01]  /*0b00*/  IABS R21, R64 ;  /* 0x0000004000157213 */ /* 0x000fe20000000000 */
[C---:B------:R-:W-:Y:S01]  /*0b10*/  IMAD R10, R20.reuse, R3, R23 ;  /* 0x00000003140a7224 */ /* 0x040fe200078e0217 */
[----:B------:R-:W-:Y:S01]  /*0b20*/  IABS R23, R62 ;  /* 0x0000003e00177213 */ /* 0x000fe20000000000 */
[C---:B------:R-:W-:Y:S01]  /*0b30*/  IMAD R4, R20.reuse, R13, R11 ;  /* 0x0000000d14047224 */ /* 0x040fe200078e020b */
[----:B------:R-:W-:Y:S01]  /*0b40*/  ISETP.GT.U32.AND P6, PT, R20, R5, PT ;  /* 0x000000051400720c */ /* 0x000fe20003fc4070 */
[----:B------:R-:W-:Y:S01]  /*0b50*/  IMAD.HI.U32 R3, R2, R15, RZ ;  /* 0x0000000f02037227 */ /* 0x000fe200078e00ff */
[----:B------:R-:W-:-:S02]  /*0b60*/  ISETP.GT.U32.AND P4, PT, R20, R7, PT ;  /* 0x000000071400720c */ /* 0x000fc40003f84070 */
[----:B------:R-:W-:Y:S01]  /*0b70*/  ISETP.GT.U32.AND P3, PT, R20, R4, PT ;  /* 0x000000041400720c */ /* 0x000fe20003f64070 */
[----:B------:R-:W-:Y:S01]  /*0b80*/  IMAD.HI.U32 R11, R2, R21, RZ ;  /* 0x00000015020b7227 */ /* 0x000fe200078e00ff */
[----:B------:R-:W-:-:S03]  /*0b90*/  ISETP.GT.U32.AND P5, PT, R20, R10, PT ;  /* 0x0000000a1400720c */ /* 0x000fc60003fa4070 */
[----:B------:R-:W-:Y:S02]  /*0ba0*/  IMAD.MOV R14, RZ, RZ, -R3 ;  /* 0x000000ffff0e7224 */ /* 0x000fe400078e0a03 */
[----:B------:R-:W-:-:S04]  /*0bb0*/  IMAD.HI.U32 R3, R2, R23, RZ ;  /* 0x0000001702037227 */ /* 0x000fc800078e00ff */
[----:B------:R-:W-:Y:S02]  /*0bc0*/  IMAD.MOV R18, RZ, RZ, -R11 ;  /* 0x000000ffff127224 */ /* 0x000fe400078e0a0b */
[----:B------:R-:W-:-:S04]  /*0bd0*/  IMAD.HI.U32 R2, R2, R25, RZ ;  /* 0x0000001902027227 */ /* 0x000fc800078e00ff */
[----:B------:R-:W-:-:S04]  /*0be0*/  IMAD.HI.U32 R13, R12, R27, RZ ;  /* 0x0000001b0c0d7227 */ /* 0x000fc800078e00ff */
[C---:B------:R-:W-:Y:S01]  /*0bf0*/  IMAD R12, R20.reuse, R18, R21 ;  /* 0x00000012140c7224 */ /* 0x040fe200078e0215 */
[----:B------:R-:W-:Y:S01]  /*0c00*/  LOP3.LUT R18, R17, 0x30, R16, 0x78, !PT ;  /* 0x0000003011127812 */ /* 0x000fe200078e7810 */
[----:B------:R-:W-:Y:S01]  /*0c10*/  IMAD.MOV R2, RZ, RZ, -R2 ;  /* 0x000000ffff027224 */ /* 0x000fe200078e0a02 */
[----:B------:R-:W-:Y:S01]  /*0c20*/  CS2R R16, SRZ ;  /* 0x0000000000107805 */ /* 0x000fe2000001ff00 */
[C---:B------:R-:W-:Y:S01]  /*0c30*/  IMAD R11, R20.reuse, R14, R15 ;  /* 0x0000000e140b7224 */ /* 0x040fe200078e020f */
[C---:B------:R-:W-:Y:S01]  /*0c40*/  ISETP.GT.U32.AND P1, PT, R20.reuse, R12, PT ;  /* 0x0000000c1400720c */ /* 0x040fe20003f24070 */
[----:B------:R-:W-:Y:S01]  /*0c50*/  IMAD R14, R20, R2, R25 ;  /* 0x00000002140e7224 */ /* 0x000fe200078e0219 */
[----:B------:R-:W-:Y:S01]  /*0c60*/  LOP3.LUT R18, R18, 0xc00, R41, 0xf8, !PT ;  /* 0x00000c0012127812 */ /* 0x000fe200078ef829 */
[----:B------:R-:W-:Y:S01]  /*0c70*/  IMAD.MOV R15, RZ, RZ, -R13 ;  /* 0x000000ffff0f7224 */ /* 0x000fe200078e0a0d */
[----:B------:R-:W-:Y:S01]  /*0c80*/  ISETP.GT.U32.AND P0, PT, R20, R11, PT ;  /* 0x0000000b1400720c */ /* 0x000fe20003f04070 */
[----:B------:R-:W-:Y:S01]  /*0c90*/  @!P3 IMAD.IADD R4, R4, 0x1, -R20 ;  /* 0x000000010404b824 */ /* 0x000fe200078e0a14 */
[----:B------:R-:W-:Y:S01]  /*0ca0*/  ISETP.GT.U32.AND P3, PT, R20, R14, PT ;  /* 0x0000000e1400720c */ /* 0x000fe20003f64070 */
[----:B------:R-:W-:Y:S01]  /*0cb0*/  IMAD.MOV R3, RZ, RZ, -R3 ;  /* 0x000000ffff037224 */ /* 0x000fe200078e0a03 */
[----:B------:R-:W-:Y:S01]  /*0cc0*/  LOP3.LUT R47, R18, R47, RZ, 0xfc, !PT ;  /* 0x0000002f122f7212 */ /* 0x000fe200078efcff */
[----:B------:R-:W-:-:S02]  /*0cd0*/  IMAD R15, R22, R15, R27 ;  /* 0x0000000f160f7224 */ /* 0x000fc400078e021b */
[----:B------:R-:W-:Y:S01]  /*0ce0*/  IMAD R13, R20, R3, R23 ;  /* 0x00000003140d7224 */ /* 0x000fe200078e0217 */
[----:B------:R-:W-:Y:S01]  /*0cf0*/  SHF.R.S32.HI R3, RZ, 0x1f, R6 ;  /* 0x0000001fff037819 */ /* 0x000fe20000011406 */
[--C-:B------:R-:W-:Y:S01]  /*0d00*/  @!P6 IMAD.IADD R5, R5, 0x1, -R20.reuse ;  /* 0x000000010505e824 */ /* 0x100fe200078e0a14 */
[----:B------:R-:W-:Y:S01]  /*0d10*/  ISETP.GT.U32.AND P6, PT, R22, R15, PT ;  /* 0x0000000f1600720c */ /* 0x000fe20003fc4070 */
[--C-:B------:R-:W-:Y:S01]  /*0d20*/  @!P4 IMAD.IADD R7, R7, 0x1, -R20.reuse ;  /* 0x000000010707c824 */ /* 0x100fe200078e0a14 */
[----:B------:R-:W-:Y:S01]  /*0d30*/  ISETP.GT.U32.AND P2, PT, R20, R13, PT ;  /* 0x0000000d1400720c */ /* 0x000fe20003f44070 */
[--C-:B------:R-:W-:Y:S01]  /*0d40*/  @!P5 IMAD.IADD R10, R10, 0x1, -R20.reuse ;  /* 0x000000010a0ad824 */ /* 0x100fe200078e0a14 */
[----:B------:R-:W-:Y:S01]  /*0d50*/  ISETP.GT.U32.AND P5, PT, R20, R5, PT ;  /* 0x000000051400720c */ /* 0x000fe20003fa4070 */
[--C-:B------:R-:W-:Y:S01]  /*0d60*/  @!P1 IMAD.IADD R12, R12, 0x1, -R20.reuse ;  /* 0x000000010c0c9824 */ /* 0x100fe200078e0a14 */
[C---:B------:R-:W-:Y:S01]  /*0d70*/  ISETP.GT.U32.AND P4, PT, R20.reuse, R4, PT ;  /* 0x000000041400720c */ /* 0x040fe20003f84070 */
[--C-:B------:R-:W-:Y:S01]  /*0d80*/  @!P0 IMAD.IADD R11, R11, 0x1, -R20.reuse ;  /* 0x000000010b0b8824 */ /* 0x100fe200078e0a14 */
[----:B------:R-:W-:Y:S01]  /*0d90*/  ISETP.GT.U32.AND P0, PT, R20, R7, PT ;  /* 0x000000071400720c */ /* 0x000fe20003f04070 */
[----:B------:R-:W-:Y:S01]  /*0da0*/  @!P3 IMAD.IADD R14, R14, 0x1, -R20 ;  /* 0x000000010e0eb824 */ /* 0x000fe200078e0a14 */
[----:B------:R-:W-:Y:S01]  /*0db0*/  ISETP.GT.U32.AND P3, PT, R20, R12, PT ;  /* 0x0000000c1400720c */ /* 0x000fe20003f64070 */
[----:B------:R-:W-:Y:S01]  /*0dc0*/  IMAD.SHL.U32 R2, R58, 0x40, RZ ;  /* 0x000000403a027824 */ /* 0x000fe200078e00ff */
[C---:B------:R-:W-:Y:S01]  /*0dd0*/  ISETP.GT.U32.AND P1, PT, R20.reuse, R10, PT ;  /* 0x0000000a1400720c */ /* 0x040fe20003f24070 */
[----:B------:R-:W-:Y:S01]  /*0de0*/  @!P6 IMAD.IADD R15, R15, 0x1, -R22 ;  /* 0x000000010f0fe824 */ /* 0x000fe200078e0a16 */
[C---:B------:R-:W-:Y:S01]  /*0df0*/  ISETP.GT.U32.AND P6, PT, R20.reuse, R14, PT ;  /* 0x0000000e1400720c */ /* 0x040fe20003fc4070 */
[--C-:B------:R-:W-:Y:S01]  /*0e00*/  @!P2 IMAD.IADD R13, R13, 0x1, -R20.reuse ;  /* 0x000000010d0da824 */ /* 0x100fe200078e0a14 */
[----:B------:R-:W-:Y:S01]  /*0e10*/  ISETP.GT.U32.AND P2, PT, R20, R11, PT ;  /* 0x0000000b1400720c */ /* 0x000fe20003f44070 */
[--C-:B------:R-:W-:Y:S01]  /*0e20*/  @!P5 IMAD.IADD R5, R5, 0x1, -R20.reuse ;  /* 0x000000010505d824 */ /* 0x100fe200078e0a14 */
[----:B------:R-:W-:Y:S01]  /*0e30*/  ISETP.GT.U32.AND P5, PT, R22, R15, PT ;  /* 0x0000000f1600720c */ /* 0x000fe20003fa4070 */
[--C-:B------:R-:W-:Y:S01]  /*0e40*/  @!P4 IMAD.IADD R4, R4, 0x1, -R20.reuse ;  /* 0x000000010404c824 */ /* 0x100fe200078e0a14 */
[----:B------:R-:W-:Y:S01]  /*0e50*/  ISETP.GT.U32.AND P4, PT, R20, R13, PT ;  /* 0x0000000d1400720c */ /* 0x000fe20003f84070 */
[--C-:B------:R-:W-:Y:S01]  /*0e60*/  @!P0 IMAD.IADD R7, R7, 0x1, -R20.reuse ;  /* 0x0000000107078824 */ /* 0x100fe200078e0a14 */
[----:B------:R-:W-:Y:S01]  /*0e70*/  ISETP.GE.AND P0, PT, R74, RZ, PT ;  /* 0x000000ff4a00720c */ /* 0x000fe20003f06270 */
[--C-:B------:R-:W-:Y:S01]  /*0e80*/  @!P3 IMAD.IADD R12, R12, 0x1, -R20.reuse ;  /* 0x000000010c0cb824 */ /* 0x100fe200078e0a14 */
[----:B------:R-:W-:Y:S01]  /*0e90*/  ISETP.GE.AND P3, PT, R68, RZ, PT ;  /* 0x000000ff4400720c */ /* 0x000fe20003f66270 */
[--C-:B------:R-:W-:Y:S01]  /*0ea0*/  @!P1 IMAD.IADD R10, R10, 0x1, -R20.reuse ;  /* 0x000000010a0a9824 */ /* 0x100fe200078e0a14 */
[----:B------:R-:W-:Y:S01]  /*0eb0*/  ISETP.GE.AND P1, PT, R72, RZ, PT ;  /* 0x000000ff4800720c */ /* 0x000fe20003f26270 */
[--C-:B------:R-:W-:Y:S01]  /*0ec0*/  @!P6 IMAD.IADD R14, R14, 0x1, -R20.reuse ;  /* 0x000000010e0ee824 */ /* 0x100fe200078e0a14 */
[----:B------:R-:W-:Y:S01]  /*0ed0*/  LOP3.LUT R2, R2, 0x400, RZ, 0xc0, !PT ;  /* 0x0000040002027812 */ /* 0x000fe200078ec0ff */
[----:B------:R-:W-:Y:S01]  /*0ee0*/  @!P2 IMAD.IADD R11, R11, 0x1, -R20 ;  /* 0x000000010b0ba824 */ /* 0x000fe200078e0a14 */
[----:B------:R-:W-:Y:S01]  /*0ef0*/  ISETP.GE.AND P6, PT, R44, RZ, PT ;  /* 0x000000ff2c00720c */ /* 0x000fe20003fc6270 */
[----:B------:R-:W-:Y:S01]  /*0f00*/  @!P5 IMAD.IADD R15, R15, 0x1, -R22 ;  /* 0x000000010f0fd824 */ /* 0x000fe200078e0a16 */
[----:B------:R-:W-:Y:S01]  /*0f10*/  IADD3 R46, PT, PT, R19, UR7, R2 ;  /* 0x00000007132e7c10 */ /* 0x000fe2000fffe002 */
[----:B------:R-:W-:Y:S01]  /*0f20*/  IMAD.MOV.U32 R2, RZ, RZ, R5 ;  /* 0x000000ffff027224 */ /* 0x000fe200078e0005 */
[----:B------:R-:W-:Y:S01]  /*0f30*/  ISETP.GE.AND P5, PT, R70, RZ, PT ;  /* 0x000000ff4600720c */ /* 0x000fe20003fa6270 */
[----:B------:R-:W-:Y:S01]  /*0f40*/  @!P4 IMAD.IADD R13, R13, 0x1, -R20 ;  /* 0x000000010d0dc824 */ /* 0x000fe200078e0a14 */
[----:B------:R-:W-:Y:S01]  /*0f50*/  ISETP.GE.AND P2, PT, R66, RZ, PT ;  /* 0x000000ff4200720c */ /* 0x000fe20003f46270 */
[----:B------:R-:W-:Y:S01]  /*0f60*/  @!P0 IMAD.MOV R4, RZ, RZ, -R4 ;  /* 0x000000ffff048224 */ /* 0x000fe200078e0a04 */
[----:B------:R-:W-:Y:S01]  /*0f70*/  ISETP.GE.AND P4, PT, R64, RZ, PT ;  /* 0x000000ff4000720c */ /* 0x000fe20003f86270 */
[----:B------:R-:W-:Y:S01]  /*0f80*/  @!P3 IMAD.MOV R10, RZ, RZ, -R10 ;  /* 0x000000ffff0ab224 */ /* 0x000fe200078e0a0a */
[----:B------:R-:W-:Y:S01]  /*0f90*/  ISETP.GE.AND P0, PT, R62, RZ, PT ;  /* 0x000000ff3e00720c */ /* 0x000fe20003f06270 */
[----:B------:R-:W-:Y:S01]  /*0fa0*/  @!P1 IMAD.MOV R2, RZ, RZ, -R2 ;  /* 0x000000ffff029224 */ /* 0x000fe200078e0a02 */
[----:B------:R-:W-:Y:S01]  /*0fb0*/  ISETP.NE.AND P3, PT, R8, RZ, PT ;  /* 0x000000ff0800720c */ /* 0x000fe20003f65270 */
[----:B------:R-:W-:Y:S01]  /*0fc0*/  @!P6 IMAD.MOV R15, RZ, RZ, -R15 ;  /* 0x000000ffff0fe224 */ /* 0x000fe200078e0a0f */
[----:B------:R-:W-:Y:S01]  /*0fd0*/  ISETP.GE.AND P1, PT, R42, RZ, PT ;  /* 0x000000ff2a00720c */ /* 0x000fe20003f26270 */
[----:B------:R-:W-:Y:S01]  /*0fe0*/  IMAD R49, R60, R57, RZ ;  /* 0x000000393c317224 */ /* 0x000fe200078e02ff */
[----:B------:R-:W-:Y:S01]  /*0ff0*/  LOP3.LUT R5, RZ, R9, RZ, 0x33, !PT ;  /* 0x00000009ff057212 */ /* 0x000fe200078e33ff */
[----:B------:R-:W-:Y:S01]  /*1000*/  @!P5 IMAD.MOV R7, RZ, RZ, -R7 ;  /* 0x000000ffff07d224 */ /* 0x000fe200078e0a07 */
[----:B------:R-:W-:Y:S01]  /*1010*/  ISETP.NE.AND P5, PT, R9, RZ, PT ;  /* 0x000000ff0900720c */ /* 0x000fe20003fa5270 */
[----:B------:R-:W-:Y:S01]  /*1020*/  @!P2 IMAD.MOV R11, RZ, RZ, -R11 ;  /* 0x000000ffff0ba224 */ /* 0x000fe200078e0a0b */
[----:B------:R-:W-:Y:S01]  /*1030*/  LEA.HI R58, R58, 0x38, RZ, 0x1a ;  /* 0x000000383a3a7811 */ /* 0x000fe200078fd0ff */
[----:B------:R-:W-:Y:S01]  /*1040*/  @!P4 IMAD.MOV R12, RZ, RZ, -R12 ;  /* 0x000000ffff0cc224 */ /* 0x000fe200078e0a0c */
[C---:B------:R-:W-:Y:S01]  /*1050*/  SEL R4, R5.reuse, R4, !P5 ;  /* 0x0000000405047207 */ /* 0x040fe20006800000 */
[----:B------:R-:W-:Y:S01]  /*1060*/  @!P0 IMAD.MOV R13, RZ, RZ, -R13 ;  /* 0x000000ffff0d8224 */ /* 0x000fe200078e0a0d */
[C---:B------:R-:W-:Y:S01]  /*1070*/  SEL R2, R5.reuse, R2, !P5 ;  /* 0x0000000205027207 */ /* 0x040fe20006800000 */
[----:B------:R-:W-:Y:S01]  /*1080*/  IMAD R51, R58, R57, RZ ;  /* 0x000000393a337224 */ /* 0x000fe200078e02ff */
[----:B------:R-:W-:Y:S01]  /*1090*/  @!P3 LOP3.LUT R15, RZ, R8, RZ, 0x33, !PT ;  /* 0x00000008ff0fb212 */ /* 0x000fe200078e33ff */
[----:B------:R-:W-:Y:S01]  /*10a0*/  @!P1 IMAD.MOV R14, RZ, RZ, -R14 ;  /* 0x000000ffff0e9224 */ /* 0x000fe200078e0a0e */
[C---:B------:R-:W-:Y:S01]  /*10b0*/  SEL R7, R5.reuse, R7, !P5 ;  /* 0x0000000705077207 */ /* 0x040fe20006800000 */
[----:B---3--:R-:W-:Y:S01]  /*10c0*/  IMAD R4, R4, UR4, RZ ;  /* 0x0000000404047c24 */ /* 0x008fe2000f8e02ff */
[----:B------:R-:W-:Y:S01]  /*10d0*/  SEL R10, R5, R10, !P5 ;  /* 0x0000000a050a7207 */ /* 0x000fe20006800000 */
[----:B------:R-:W-:Y:S01]  /*10e0*/  IMAD R15, R15, UR5, RZ ;  /* 0x000000050f0f7c24 */ /* 0x000fe2000f8e02ff */
[C---:B------:R-:W-:Y:S01]  /*10f0*/  SEL R11, R5.reuse, R11, !P5 ;  /* 0x0000000b050b7207 */ /* 0x040fe20006800000 */
[----:B------:R-:W-:Y:S01]  /*1100*/  IMAD R37, R2, UR4, RZ ;  /* 0x0000000402257c24 */ /* 0x000fe2000f8e02ff */
[----:B------:R-:W-:Y:S01]  /*1110*/  SEL R12, R5, R12, !P5 ;  /* 0x0000000c050c7207 */ /* 0x000fe20006800000 */
[----:B------:R-:W-:Y:S01]  /*1120*/  IMAD R7, R7, UR4, RZ ;  /* 0x0000000407077c24 */ /* 0x000fe2000f8e02ff */
[C---:B------:R-:W-:Y:S01]  /*1130*/  SEL R13, R5.reuse, R13, !P5 ;  /* 0x0000000d050d7207 */ /* 0x040fe20006800000 */
[----:B------:R-:W-:Y:S01]  /*1140*/  IMAD R10, R10, UR4, RZ ;  /* 0x000000040a0a7c24 */ /* 0x000fe2000f8e02ff */
[----:B------:R-:W-:Y:S01]  /*1150*/  SEL R5, R5, R14, !P5 ;  /* 0x0000000e05057207 */ /* 0x000fe20006800000 */
[----:B------:R-:W-:Y:S01]  /*1160*/  IMAD R12, R12, UR4, RZ ;  /* 0x000000040c0c7c24 */ /* 0x000fe2000f8e02ff */
[----:B-----5:R-:W-:Y:S01]  /*1170*/  LEA R2, P6, R15, UR12, 0x1 ;  /* 0x0000000c0f027c11 */ /* 0x020fe2000f8c08ff */
[----:B------:R-:W-:Y:S01]  /*1180*/  IMAD R13, R13, UR4, RZ ;  /* 0x000000040d0d7c24 */ /* 0x000fe2000f8e02ff */
[----:B------:R-:W-:Y:S01]  /*1190*/  LEA R38, P0, R4, UR14, 0x1 ;  /* 0x0000000e04267c11 */ /* 0x000fe2000f8008ff */
[----:B------:R-:W-:Y:S01]  /*11a0*/  IMAD R11, R11, UR4, RZ ;  /* 0x000000040b0b7c24 */ /* 0x000fe2000f8e02ff */
[----:B------:R-:W-:Y:S01]  /*11b0*/  LEA R28, P5, R12, UR14, 0x1 ;  /* 0x0000000e0c1c7c11 */ /* 0x000fe2000f8a08ff */
[----:B------:R-:W-:Y:S01]  /*11c0*/  IMAD R25, R5, UR4, RZ ;  /* 0x0000000405197c24 */ /* 0x000fe2000f8e02ff */
[----:B------:R-:W-:-:S02]  /*11d0*/  LEA.HI.X.SX32 R5, R15, UR13, 0x1, P6 ;  /* 0x0000000d0f057c11 */ /* 0x000fc4000b0f0eff */
[----:B------:R-:W-:Y:S02]  /*11e0*/  CS2R R14, SRZ ;  /* 0x00000000000e7805 */ /* 0x000fe4000001ff00 */
[----:B------:R-:W-:Y:S02]  /*11f0*/  LEA R26, P6, R13, UR14, 0x1 ;  /* 0x0000000e0d1a7c11 */ /* 0x000fe4000f8c08ff */
[----:B------:R-:W-:Y:S02]  /*1200*/  CS2R R18, SRZ ;  /* 0x0000000000127805 */ /* 0x000fe4000001ff00 */
[----:B------:R-:W-:Y:S01]  /*1210*/  LEA.HI.X.SX32 R39, R4, UR15, 0x1, P0 ;  /* 0x0000000f04277c11 */ /* 0x000fe200080f0eff */
[----:B------:R-:W-:Y:S01]  /*1220*/  IMAD R57, R59, R57, RZ ;  /* 0x000000393b397224 */ /* 0x000fe200078e02ff */
[----:B------:R-:W-:Y:S01]  /*1230*/  LEA.HI R3, R3, R6, RZ, 0x6 ;  /* 0x0000000603037211 */ /* 0x000fe200078f30ff */
[----:B------:R-:W0:Y:S01]  /*1240*/  LDCU UR4, c[0x0][0x3a0] ;  /* 0x00007400ff0477ac */ /* 0x000e220008000800 */
[----:B------:R-:W-:-:S02]  /*1250*/  LEA R36, P1, R37, UR14, 0x1 ;  /* 0x0000000e25247c11 */ /* 0x000fc4000f8208ff */
[----:B------:R-:W-:Y:S02]  /*1260*/  LEA R34, P2, R7, UR14, 0x1 ;  /* 0x0000000e07227c11 */ /* 0x000fe4000f8408ff */
[----:B------:R-:W-:Y:S02]  /*1270*/  LEA R32, P3, R10, UR14, 0x1 ;  /* 0x0000000e0a207c11 */ /* 0x000fe4000f8608ff */
[----:B------:R-:W-:Y:S02]  /*1280*/  LEA R30, P4, R11, UR14, 0x1 ;  /* 0x0000000e0b1e7c11 */ /* 0x000fe4000f8808ff */
[----:B------:R-:W-:Y:S02]  /*1290*/  LEA R24, P0, R25, UR14, 0x1 ;  /* 0x0000000e19187c11 */ /* 0x000fe4000f8008ff */
[----:B------:R-:W-:Y:S02]  /*12a0*/  LEA.HI.X.SX32 R29, R12, UR15, 0x1, P5 ;  /* 0x0000000f0c1d7c11 */ /* 0x000fe4000a8f0eff */
[----:B------:R-:W-:-:S02]  /*12b0*/  LEA.HI.X.SX32 R27, R13, UR15, 0x1, P6 ;  /* 0x0000000f0d1b7c11 */ /* 0x000fc4000b0f0eff */
[----:B------:R-:W-:Y:S02]  /*12c0*/  CS2R R12, SRZ ;  /* 0x00000000000c7805 */ /* 0x000fe4000001ff00 */
[----:B------:R-:W-:Y:S02]  /*12d0*/  LEA.HI.X.SX32 R37, R37, UR15, 0x1, P1 ;  /* 0x0000000f25257c11 */ /* 0x000fe400088f0eff */
[----:B------:R-:W-:Y:S02]  /*12e0*/  LEA.HI.X.SX32 R35, R7, UR15, 0x1, P2 ;  /* 0x0000000f07237c11 */ /* 0x000fe400090f0eff */
[----:B------:R-:W-:Y:S02]  /*12f0*/  LEA.HI.X.SX32 R33, R10, UR15, 0x1, P3 ;  /* 0x0000000f0a217c11 */ /* 0x000fe400098f0eff */
[----:B------:R-:W-:Y:S02]  /*1300*/  LEA.HI.X.SX32 R31, R11, UR15, 0x1, P4 ;  /* 0x0000000f0b1f7c11 */ /* 0x000fe4000a0f0eff */
[----:B------:R-:W-:-:S02]  /*1310*/  LEA.HI.X.SX32 R25, R25, UR15, 0x1, P0 ;  /* 0x0000000f19197c11 */ /* 0x000fc400080f0eff */
[----:B------:R-:W-:Y:S02]  /*1320*/  SHF.R.S32.HI R50, RZ, 0x6, R3 ;  /* 0x00000006ff327819 */ /* 0x000fe40000011403 */
[----:B0-----:R-:W-:-:S07]  /*1330*/  LOP3.LUT R48, R47, 0x40, RZ, 0x3c, !PT ;  /* 0x000000402f307812 */ /* 0x001fce00078e3cff */
.L_x_1:
[----:B------:R-:W-:Y:S01]  /*1340*/  ISETP.GE.AND P0, PT, R40, UR4, PT ;  /* 0x0000000428007c0c */ /* 0x000fe2000bf06270 */
[----:B------:R-:W-:Y:S01]  /*1350*/  IMAD.MOV.U32 R3, RZ, RZ, R5 ;  /* 0x000000ffff037224 */ /* 0x000fe200078e0005 */
[----:B------:R-:W-:Y:S02]  /*1360*/  PRMT R20, RZ, 0x7610, R20 ;  /* 0x00007610ff147816 */ /* 0x000fe40000000014 */
[----:B------:R-:W-:Y:S01]  /*1370*/  ISETP.GE.AND P1, PT, R52, UR4, PT ;  /* 0x0000000434007c0c */ /* 0x000fe2000bf26270 */
[----:B------:R-:W-:-:S08]  /*1380*/  IMAD.WIDE R6, R69, 0x2, R2 ;  /* 0x0000000245067825 */ /* 0x000fd000078e0202 */
[----:B------:R0:W2:Y:S01]  /*1390*/  @!P0 LDG.E.U16 R20, desc[UR10][R6.64] ;  /* 0x0000000a06148981 */ /* 0x0000a2000c1e1500 */
[----:B------:R-:W-:Y:S01]  /*13a0*/  ISETP.GE.AND P0, PT, R59, UR4, PT ;  /* 0x000000043b007c0c */ /* 0x000fe2000bf06270 */
[----:B------:R-:W-:Y:S01]  /*13b0*/  IMAD.WIDE R8, R73, 0x2, R2 ;  /* 0x0000000249087825 */ /* 0x000fe200078e0202 */
[----:B------:R-:W-:Y:S02]  /*13c0*/  PRMT R22, RZ, 0x7610, R22 ;  /* 0x00007610ff167816 */ /* 0x000fe40000000016 */
[----:B------:R-:W-:Y:S01]  /*13d0*/  PRMT R76, RZ, 0x7610, R76 ;  /* 0x00007610ff4c7816 */ /* 0x000fe2000000004c */
[----:B------:R-:W-:-:S03]  /*13e0*/  IMAD.WIDE R4, R57, 0x2, R2 ;  /* 0x0000000239047825 */ /* 0x000fc600078e0202 */
[----:B------:R-:W3:Y:S01]  /*13f0*/  @!P1 LDG.E.U16 R22, desc[UR10][R8.64] ;  /* 0x0000000a08169981 */ /* 0x000ee2000c1e1500 */
[----:B------:R-:W-:-:S04]  /*1400*/  ISETP.GE.AND P1, PT, R54, UR4, PT ;  /* 0x0000000436007c0c */ /* 0x000fc8000bf26270 */
[----:B------:R1:W4:Y:S01]  /*1410*/  @!P0 LDG.E.U16 R76, desc[UR10][R4.64] ;  /* 0x0000000a044c8981 */ /* 0x000322000c1e1500 */
[----:B------:R-:W-:Y:S01]  /*1420*/  ISETP.GE.AND P0, PT, R60, UR4, PT ;  /* 0x000000043c007c0c */ /* 0x000fe2000bf06270 */
[----:B------:R-:W-:Y:S01]  /*1430*/  IMAD.WIDE R10, R55, 0x2, R2 ;  /* 0x00000002370a7825 */ /* 0x000fe200078e0202 */
[----:B------:R-:W-:Y:S02]  /*1440*/  PRMT R78, RZ, 0x7610, R78 ;  /* 0x00007610ff4e7816 */ /* 0x000fe4000000004e */
[----:B------:R-:W-:Y:S01]  /*1450*/  PRMT R80, RZ, 0x7610, R80 ;  /* 0x00007610ff507816 */ /* 0x000fe20000000050 */
[----:B0-----:R-:W-:-:S03]  /*1460*/  IMAD.WIDE R6, R49, 0x2, R2 ;  /* 0x0000000231067825 */ /* 0x001fc600078e0202 */
[----:B------:R-:W5:Y:S01]  /*1470*/  @!P1 LDG.E.U16 R78, desc[UR10][R10.64] ;  /* 0x0000000a0a4e9981 */ /* 0x000f62000c1e1500 */
[----:B------:R-:W-:Y:S01]  /*1480*/  PRMT R84, RZ, 0x7610, R84 ;  /* 0x00007610ff547816 */ /* 0x000fe20000000054 */
[--C-:B-1----:R-:W-:Y:S01]  /*1490*/  IMAD.WIDE R4, R67, 0x2, R2.reuse ;  /* 0x0000000243047825 */ /* 0x102fe200078e0202 */
[----:B------:R-:W-:Y:S02]  /*14a0*/  ISETP.GE.AND P1, PT, R56, UR4, PT ;  /* 0x0000000438007c0c */ /* 0x000fe4000bf26270 */
[----:B------:R0:W3:Y:S01]  /*14b0*/  @!P0 LDG.E.U16 R80, desc[UR10][R6.64] ;  /* 0x0000000a06508981 */ /* 0x0000e2000c1e1500 */
[----:B------:R-:W-:Y:S01]  /*14c0*/  ISETP.GE.AND P0, PT, R61, UR4, PT ;  /* 0x000000043d007c0c */ /* 0x000fe2000bf06270 */
[----:B------:R-:W-:Y:S01]  /*14d0*/  IMAD.WIDE R8, R53, 0x2, R2 ;  /* 0x0000000235087825 */ /* 0x000fe200078e0202 */
[----:B------:R-:W-:Y:S02]  /*14e0*/  PRMT R82, RZ, 0x7610, R82 ;  /* 0x00007610ff527816 */ /* 0x000fe40000000052 */
[----:B------:R-:W-:Y:S01]  /*14f0*/  PRMT R86, RZ, 0x7610, R86 ;  /* 0x00007610ff567816 */ /* 0x000fe20000000056 */
[----:B0-----:R-:W-:-:S05]  /*1500*/  IMAD.WIDE R6, R51, 0x2, R2 ;  /* 0x0000000233067825 */ /* 0x001fca00078e0202 */
[----:B------:R0:W3:Y:S04]  /*1510*/  @!P1 LDG.E.U16 R82, desc[UR10][R8.64] ;  /* 0x0000000a08529981 */ /* 0x0000e8000c1e1500 */
[----:B------:R1:W3:Y:S01]  /*1520*/  @!P0 LDG.E.U16 R84, desc[UR10][R4.64] ;  /* 0x0000000a04548981 */ /* 0x0002e2000c1e1500 */
[----:B------:R-:W-:Y:S02]  /*1530*/  ISETP.GE.AND P0, PT, R58, UR4, PT ;  /* 0x000000043a007c0c */ /* 0x000fe4000bf06270 */
[----:B------:R-:W-:-:S11]  /*1540*/  ISETP.GE.AND P1, PT, R0, UR4, PT ;  /* 0x0000000400007c0c */ /* 0x000fd6000bf26270 */
[----:B------:R1:W3:Y:S01]  /*1550*/  @!P0 LDG.E.U16 R86, desc[UR10][R6.64] ;  /* 0x0000000a06568981 */ /* 0x0002e2000c1e1500 */
[----:B------:R-:W-:Y:S01]  /*1560*/  PRMT R90, RZ, 0x7610, R90 ;  /* 0x00007610ff5a7816 */ /* 0x000fe2000000005a */
[C---:B0-----:R-:W-:Y:S01]  /*1570*/  IMAD.WIDE R8, R65.reuse, 0x2, R24 ;  /* 0x0000000241087825 */ /* 0x041fe200078e0218 */
[----:B------:R-:W-:Y:S01]  /*1580*/  PRMT R88, RZ, 0x7610, R88 ;  /* 0x00007610ff587816 */ /* 0x000fe20000000058 */
[----:B------:R-:W-:Y:S02]  /*1590*/  BAR.SYNC.DEFER_BLOCKING 0x0 ;  /* 0x0000000000007b1d */ /* 0x000fe40000010000 */
[C---:B-1----:R-:W-:Y:S01]  /*15a0*/  IMAD.WIDE R4, R65.reuse, 0x2, R26 ;  /* 0x0000000241047825 */ /* 0x042fe200078e021a */
[----:B------:R-:W-:Y:S02]  /*15b0*/  PRMT R92, RZ, 0x7610, R92 ;  /* 0x00007610ff5c7816 */ /* 0x000fe4000000005c */
[----:B------:R-:W-:Y:S01]  /*15c0*/  PRMT R96, RZ, 0x7610, R96 ;  /* 0x00007610ff607816 */ /* 0x000fe20000000060 */
[----:B------:R-:W-:Y:S01]  /*15d0*/  IMAD.WIDE R6, R65, 0x2, R28 ;  /* 0x0000000241067825 */ /* 0x000fe200078e021c */
[----:B------:R-:W-:-:S03]  /*15e0*/  PRMT R94, RZ, 0x7610, R94 ;  /* 0x00007610ff5e7816 */ /* 0x000fc6000000005e */
[C---:B------:R-:W-:Y:S01]  /*15f0*/  IMAD.WIDE R10, R65.reuse, 0x2, R34 ;  /* 0x00000002410a7825 */ /* 0x040fe200078e0222 */
[----:B------:R0:W3:Y:S04]  /*1600*/  @!P1 LDG.E.U16 R90, desc[UR10][R4.64] ;  /* 0x0000000a045a9981 */ /* 0x0000e8000c1e1500 */
[----:B------:R1:W3:Y:S04]  /*1610*/  @!P1 LDG.E.U16 R88, desc[UR10][R8.64] ;  /* 0x0000000a08589981 */ /* 0x0002e8000c1e1500 */
[----:B------:R1:W3:Y:S01]  /*1620*/  @!P1 LDG.E.U16 R92, desc[UR10][R6.64] ;  /* 0x0000000a065c9981 */ /* 0x0002e2000c1e1500 */
[----:B0-----:R-:W-:-:S04]  /*1630*/  IMAD.WIDE R4, R65, 0x2, R32 ;  /* 0x0000000241047825 */ /* 0x001fc800078e0220 */
[C---:B-1----:R-:W-:Y:S01]  /*1640*/  IMAD.WIDE R8, R65.reuse, 0x2, R30 ;  /* 0x0000000241087825 */ /* 0x042fe200078e021e */
[----:B------:R0:W3:Y:S03]  /*1650*/  @!P1 LDG.E.U16 R96, desc[UR10][R4.64] ;  /* 0x0000000a04609981 */ /* 0x0000e6000c1e1500 */
[C---:B------:R-:W-:Y:S01]  /*1660*/  IMAD.WIDE R6, R65.reuse, 0x2, R36 ;  /* 0x0000000241067825 */ /* 0x040fe200078e0224 */
[----:B------:R-:W3:Y:S03]  /*1670*/  @!P1 LDG.E.U16 R94, desc[UR10][R8.64] ;  /* 0x0000000a085e9981 */ /* 0x000ee6000c1e1500 */
[----:B0-----:R-:W-:-:S04]  /*1680*/  IMAD.WIDE R4, R65, 0x2, R38 ;  /* 0x0000000241047825 */ /* 0x001fc800078e0226 */
[----:B------:R-:W-:Y:S01]  /*1690*/  VIADD R50, R50, 0xffffffff ;  /* 0xffffffff32327836 */ /* 0x000fe20000000000 */
[----:B----4-:R0:W-:Y:S04]  /*16a0*/  STS.U16 [R45+UR7+0x800], R76 ;  /* 0x0008004c2d007988 */ /* 0x0101e80008000407 */
[----:B--2---:R-:W-:Y:S04]  /*16b0*/  STS.U16 [R45+UR7], R20 ;  /* 0x000000142d007988 */ /* 0x004fe80008000407 */
[----:B-----5:R1:W-:Y:S01]  /*16c0*/  STS.U16 [R45+UR7+0xc00], R78 ;  /* 0x000c004e2d007988 */ /* 0x0203e20008000407 */
[----:B0-----:R-:W-:-:S03]  /*16d0*/  PRMT R76, RZ, 0x7610, R76 ;  /* 0x00007610ff4c7816 */ /* 0x001fc6000000004c */
[----:B---3--:R0:W-:Y:S04]  /*16e0*/  STS.U16 [R45+UR7+0x1000], R80 ;  /* 0x001000502d007988 */ /* 0x0081e80008000407 */
[----:B------:R-:W2:Y:S01]  /*16f0*/  @!P1 LDG.E.U16 R76, desc[UR10][R10.64] ;  /* 0x0000000a0a4c9981 */ /* 0x000ea2000c1e1500 */
[----:B-1----:R-:W-:Y:S02]  /*1700*/  PRMT R78, RZ, 0x7610, R78 ;  /* 0x00007610ff4e7816 */ /* 0x002fe4000000004e */
[----:B0-----:R-:W-:-:S04]  /*1710*/  PRMT R80, RZ, 0x7610, R80 ;  /* 0x00007610ff507816 */ /* 0x001fc80000000050 */
[----:B------:R-:W3:Y:S04]  /*1720*/  @!P1 LDG.E.U16 R78, desc[UR10][R6.64] ;  /* 0x0000000a064e9981 */ /* 0x000ee8000c1e1500 */
[----:B------:R-:W4:Y:S04]  /*1730*/  @!P1 LDG.E.U16 R80, desc[UR10][R4.64] ;  /* 0x0000000a04509981 */ /* 0x000f28000c1e1500 */
[----:B------:R-:W-:Y:S04]  /*1740*/  STS.U16 [R45+UR7+0x400], R22 ;  /* 0x000400162d007988 */ /* 0x000fe80008000407 */
[----:B------:R-:W-:Y:S04]  /*1750*/  STS.U16 [R45+UR7+0x1400], R82 ;  /* 0x001400522d007988 */ /* 0x000fe80008000407 */
[----:B------:R-:W-:Y:S04]  /*1760*/  STS.U16 [R45+UR7+0x1800], R84 ;  /* 0x001800542d007988 */ /* 0x000fe80008000407 */
[----:B------:R-:W-:Y:S04]  /*1770*/  STS.U16 [R45+UR7+0x1c00], R86 ;  /* 0x001c00562d007988 */ /* 0x000fe80008000407 */
[----:B------:R-:W-:Y:S04]  /*1780*/  STS.U16 [R45+UR7+0x2400], R90 ;  /* 0x0024005a2d007988 */ /* 0x000fe80008000407 */
[----:B------:R-:W-:Y:S04]  /*1790*/  STS.U16 [R45+UR7+0x2000], R88 ;  /* 0x002000582d007988 */ /* 0x000fe80008000407 */
[----:B------:R-:W-:Y:S04]  /*17a0*/  STS.U16 [R45+UR7+0x2800], R92 ;  /* 0x0028005c2d007988 */ /* 0x000fe80008000407 */
[----:B------:R-:W-:Y:S04]  /*17b0*/  STS.U16 [R45+UR7+0x3000], R96 ;  /* 0x003000602d007988 */ /* 0x000fe80008000407 */
[----:B------:R-:W-:Y:S01]  /*17c0*/  STS.U16 [R45+UR7+0x2c00], R94 ;  /* 0x002c005e2d007988 */ /* 0x000fe20008000407 */
[----:B------:R-:W-:Y:S01]  /*17d0*/  ISETP.NE.U32.AND P0, PT, R50, RZ, PT ;  /* 0x000000ff3200720c */ /* 0x000fe20003f05070 */
[----:B------:R-:W-:Y:S01]  /*17e0*/  IMAD.WIDE R2, R71, 0x2, R2 ;  /* 0x0000000247027825 */ /* 0x000fe200078e0202 */
[----:B------:R-:W-:-:S03]  /*17f0*/  UIADD3 UR4, UPT, UPT, UR4, -0x40, URZ ;  /* 0xffffffc004047890 */ /* 0x000fc6000fffe0ff */
[----:B------:R-:W-:-:S04]  /*1800*/  IMAD.WIDE R38, R63, 0x2, R38 ;  /* 0x000000023f267825 */ /* 0x000fc800078e0226 */
[----:B------:R-:W-:-:S04]  /*1810*/  IMAD.WIDE R36, R63, 0x2, R36 ;  /* 0x000000023f247825 */ /* 0x000fc800078e0224 */
[----:B------:R-:W-:-:S04]  /*1820*/  IMAD.WIDE R34, R63, 0x2, R34 ;  /* 0x000000023f227825 */ /* 0x000fc800078e0222 */
[----:B------:R-:W-:-:S04]  /*1830*/  IMAD.WIDE R32, R63, 0x2, R32 ;  /* 0x000000023f207825 */ /* 0x000fc800078e0220 */
[----:B------:R-:W-:-:S04]  /*1840*/  IMAD.WIDE R30, R63, 0x2, R30 ;  /* 0x000000023f1e7825 */ /* 0x000fc800078e021e */
[----:B------:R-:W-:-:S04]  /*1850*/  IMAD.WIDE R28, R63, 0x2, R28 ;  /* 0x000000023f1c7825 */ /* 0x000fc800078e021c */
[----:B------:R-:W-:-:S04]  /*1860*/  IMAD.WIDE R26, R63, 0x2, R26 ;  /* 0x000000023f1a7825 */ /* 0x000fc800078e021a */
[----:B------:R-:W-:Y:S01]  /*1870*/  IMAD.WIDE R24, R63, 0x2, R24 ;  /* 0x000000023f187825 */ /* 0x000fe200078e0218 */
[----:B--2---:R-:W-:Y:S04]  /*1880*/  STS.U16 [R45+UR7+0x3400], R76 ;  /* 0x0034004c2d007988 */ /* 0x004fe80008000407 */
[----:B---3--:R-:W-:Y:S04]  /*1890*/  STS.U16 [R45+UR7+0x3800], R78 ;  /* 0x0038004e2d007988 */ /* 0x008fe80008000407 */
[----:B----4-:R-:W-:Y:S01]  /*18a0*/  STS.U16 [R45+UR7+0x3c00], R80 ;  /* 0x003c00502d007988 */ /* 0x010fe20008000407 */
[----:B------:R-:W-:Y:S06]  /*18b0*/  BAR.SYNC.DEFER_BLOCKING 0x0 ;  /* 0x0000000000007b1d */ /* 0x000fec0000010000 */
[----:B------:R-:W-:Y:S04]  /*18c0*/  LDSM.16.MT88.4 R20, [R46] ;  /* 0x000000002e14783b */ /* 0x000fe80000004200 */
[----:B------:R-:W0:Y:S04]  /*18d0*/  LDSM.16.M88.4 R4, [R47+UR7+0x2000] ;  /* 0x002000072f04783b */ /* 0x000e280008000200 */
[----:B------:R-:W1:Y:S01]  /*18e0*/  LDSM.16.M88.4 R8, [R47+UR7+0x3000] ;  /* 0x003000072f08783b */ /* 0x000e620008000200 */
[C---:B0-----:R-:W-:Y:S08]  /*18f0*/  HMMA.16816.F32 R12, R20.reuse, R4, R12 ;  /* 0x00000004140c723c */ /* 0x041ff0000000180c */
[----:B-1----:R-:W-:Y:S01]  /*1900*/  HMMA.16816.F32 R16, R20, R8, R16 ;  /* 0x000000081410723c */ /* 0x002fe20000001810 */
[----:B------:R-:W0:Y:S11]  /*1910*/  LDSM.16.MT88.4 R20, [R46+0x800] ;  /* 0x000800002e14783b */ /* 0x000e360000004200 */
[C---:B0-----:R-:W-:Y:S01]  /*1920*/  HMMA.16816.F32 R12, R20.reuse, R6, R12 ;  /* 0x00000006140c723c */ /* 0x041fe2000000180c */
[----:B------:R-:W-:Y:S07]  /*1930*/  LDSM.16.M88.4 R4, [R48+UR7+0x2000] ;  /* 0x002000073004783b */ /* 0x000fee0008000200 */
[----:B------:R-:W-:Y:S01]  /*1940*/  HMMA.16816.F32 R16, R20, R10, R16 ;  /* 0x0000000a1410723c */ /* 0x000fe20000001810 */
[----:B------:R-:W0:Y:S04]  /*1950*/  LDSM.16.MT88.4 R20, [R46+0x1000] ;  /* 0x001000002e14783b */ /* 0x000e280000004200 */
[----:B------:R-:W1:Y:S07]  /*1960*/  LDSM.16.M88.4 R8, [R48+UR7+0x3000] ;  /* 0x003000073008783b */ /* 0x000e6e0008000200 */
[C---:B0-----:R-:W-:Y:S08]  /*1970*/  HMMA.16816.F32 R12, R20.reuse, R4, R12 ;  /* 0x00000004140c723c */ /* 0x041ff0000000180c */
[----:B-1----:R-:W-:Y:S01]  /*1980*/  HMMA.16816.F32 R16, R20, R8, R16 ;  /* 0x000000081410723c */ /* 0x002fe20000001810 */
[----:B------:R-:W0:Y:S01]  /*1990*/  LDSM.16.MT88.4 R20, [R46+0x1800] ;  /* 0x001800002e14783b */ /* 0x000e220000004200 */
[----:B------:R-:W-:-:S10]  /*19a0*/  IMAD.MOV.U32 R5, RZ, RZ, R3 ;  /* 0x000000ffff057224 */ /* 0x000fd400078e0003 */
[C---:B0-----:R-:W-:Y:S08]  /*19b0*/  HMMA.16816.F32 R12, R20.reuse, R6, R12 ;  /* 0x00000006140c723c */ /* 0x041ff0000000180c */
[----:B------:R-:W-:Y:S01]  /*19c0*/  HMMA.16816.F32 R16, R20, R10, R16 ;  /* 0x0000000a1410723c */ /* 0x000fe20000001810 */
[----:B------:R-:W-:-:S04]  /*19d0*/  NOP ;  /* 0x0000000000007918 */ /* 0x000fc80000000000 */
[----:B------:R-:W-:-:S15]  /*19e0*/  @P0 BRA `(.L_x_1) ;  /* 0xfffffff800540947 */ /* 0x000fde000383ffff */
[----:B------:R-:W-:Y:S02]  /*19f0*/  F2FP.F16.F32.PACK_AB R15, R19, R15 ;  /* 0x0000000f130f723e */ /* 0x000fe400000000ff */
[----:B------:R-:W-:Y:S02]  /*1a00*/  F2FP.F16.F32.PACK_AB R14, R18, R14 ;  /* 0x0000000e120e723e */ /* 0x000fe400000000ff */
[----:B------:R-:W-:Y:S02]  /*1a10*/  F2FP.F16.F32.PACK_AB R13, R17, R13 ;  /* 0x0000000d110d723e */ /* 0x000fe400000000ff */
[----:B------:R-:W-:-:S07]  /*1a20*/  F2FP.F16.F32.PACK_AB R12, R16, R12 ;  /* 0x0000000c100c723e */ /* 0x000fce00000000ff */
.L_x_0:
[----:B------:R-:W0:Y:S01]  /*1a30*/  S2R R6, SR_TID.X ;  /* 0x0000000000067919 */ /* 0x000e220000002100 */
[----:B------:R-:W1:Y:S01]  /*1a40*/  S2UR UR4, SR_CgaCtaId ;  /* 0x00000000000479c3 */ /* 0x000e620000008800 */
[----:B------:R-:W-:Y:S01]  /*1a50*/  LOP3.LUT R41, R41, 0xc60, RZ, 0xc0, !PT ;  /* 0x00000c6029297812 */ /* 0x000fe200078ec0ff */
[----:B------:R-:W-:-:S06]  /*1a60*/  UMOV UR5, 0x400 ;  /* 0x0000040000057882 */ /* 0x000fcc0000000000 */
[----:B------:R-:W-:Y:S08]  /*1a70*/  BAR.SYNC.DEFER_BLOCKING 0x0 ;  /* 0x0000000000007b1d */ /* 0x000ff00000010000 */
[----:B------:R-:W2:Y:S01]  /*1a80*/  LDC R16, c[0x0][0x3b8] ;  /* 0x0000ee00ff107b82 */ /* 0x000ea20000000800 */
[----:B------:R-:W3:Y:S01]  /*1a90*/  LDCU.128 UR12, c[0x0][0x390] ;  /* 0x00007200ff0c77ac */ /* 0x000ee20008000c00 */
[----:B-1----:R-:W-:Y:S01]  /*1aa0*/  ULEA UR4, UR4, UR5, 0x18 ;  /* 0x0000000504047291 */ /* 0x002fe2000f8ec0ff */
[----:B---3--:R-:W-:-:S02]  /*1ab0*/  ISETP.GE.AND P0, PT, R44, UR14, PT ;  /* 0x0000000e2c007c0c */ /* 0x008fc4000bf06270 */
[--C-:B0-----:R-:W-:Y:S01]  /*1ac0*/  SHF.R.S32.HI R0, RZ, 0x7, R6.reuse ;  /* 0x00000007ff007819 */ /* 0x101fe20000011406 */
[C---:B------:R-:W-:Y:S01]  /*1ad0*/  IMAD.SHL.U32 R2, R6.reuse, 0x400, RZ ;  /* 0x0000040006027824 */ /* 0x040fe200078e00ff */
[----:B------:R-:W-:Y:S01]  /*1ae0*/  LOP3.LUT R41, R41, 0x1c, R6, 0xf8, !PT ;  /* 0x0000001c29297812 */ /* 0x000fe200078ef806 */
[----:B------:R-:W-:Y:S01]  /*1af0*/  IMAD.SHL.U32 R3, R6, 0x4, RZ ;  /* 0x0000000406037824 */ /* 0x000fe200078e00ff */
[----:B------:R-:W-:Y:S02]  /*1b00*/  SGXT R0, R0, 0x1 ;  /* 0x000000010000781a */ /* 0x000fe40000000200 */
[----:B------:R-:W-:Y:S02]  /*1b10*/  ISETP.LT.AND P2, PT, R42, UR15, !P0 ;  /* 0x0000000f2a007c0c */ /* 0x000fe4000c741270 */
[----:B------:R-:W-:Y:S02]  /*1b20*/  LOP3.LUT R41, R41, 0x4040, R0, 0x78, !PT ;  /* 0x0000404029297812 */ /* 0x000fe400078e7800 */
[----:B------:R-:W-:-:S02]  /*1b30*/  SHF.R.U32.HI R0, RZ, 0x1, R6 ;  /* 0x00000001ff007819 */ /* 0x000fc40000011606 */
[----:B------:R-:W-:Y:S01]  /*1b40*/  LOP3.LUT R4, R2, 0x60fc, R3, 0xc8, !PT ;  /* 0x000060fc02047812 */ /* 0x000fe200078ec803 */
[----:B------:R-:W-:Y:S01]  /*1b50*/  IMAD.SHL.U32 R2, R6, 0x8, RZ ;  /* 0x0000000806027824 */ /* 0x000fe200078e00ff */
[----:B------:R-:W-:Y:S02]  /*1b60*/  LOP3.LUT R0, R41, 0x80, R0, 0xf8, !PT ;  /* 0x0000008029007812 */ /* 0x000fe400078ef800 */
[----:B------:R-:W-:Y:S02]  /*1b70*/  LOP3.LUT R4, R4, R43, RZ, 0x3c, !PT ;  /* 0x0000002b04047212 */ /* 0x000fe400078e3cff */
[----:B------:R-:W-:Y:S01]  /*1b80*/  LOP3.LUT R3, R2, 0x200, RZ, 0xc0, !PT ;  /* 0x0000020002037812 */ /* 0x000fe200078ec0ff */
[----:B------:R-:W-:Y:S01]  /*1b90*/  STS [R0+UR4], R12 ;  /* 0x0000000c00007988 */ /* 0x000fe20008000804 */
[----:B------:R-:W-:Y:S02]  /*1ba0*/  LOP3.LUT R2, R0, 0x20, RZ, 0x3c, !PT ;  /* 0x0000002000027812 */ /* 0x000fe400078e3cff */
[----:B------:R-:W-:Y:S01]  /*1bb0*/  IADD3 R6, PT, PT, R4, UR4, R3 ;  /* 0x0000000404067c10 */ /* 0x000fe2000fffe003 */
[----:B------:R2:W-:Y:S01]  /*1bc0*/  STS [R0+UR4+0x200], R13 ;  /* 0x0002000d00007988 */ /* 0x0005e20008000804 */
[----:B------:R-:W-:-:S02]  /*1bd0*/  ISETP.LT.AND P1, PT, R62, UR15, !P0 ;  /* 0x0000000f3e007c0c */ /* 0x000fc4000c721270 */
[----:B------:R-:W-:Y:S01]  /*1be0*/  ISETP.LT.AND P5, PT, R64, UR15, !P0 ;  /* 0x0000000f40007c0c */ /* 0x000fe2000c7a1270 */
[----:B------:R0:W-:Y:S01]  /*1bf0*/  STS [R2+UR4+0x2000], R14 ;  /* 0x0020000e02007988 */ /* 0x0001e20008000804 */
[----:B------:R-:W-:-:S03]  /*1c00*/  ISETP.LT.AND P4, PT, R66, UR15, !P0 ;  /* 0x0000000f42007c0c */ /* 0x000fc6000c781270 */
[----:B------:R1:W-:Y:S01]  /*1c10*/  STS [R2+UR4+0x2200], R15 ;  /* 0x0022000f02007988 */ /* 0x0003e20008000804 */
[----:B------:R-:W3:Y:S01]  /*1c20*/  LDCU UR4, c[0x0][0x3b4] ;  /* 0x00007680ff0477ac */ /* 0x000ee20008000800 */
[----:B--2---:R-:W-:Y:S01]  /*1c30*/  IMAD R0, R42, R16, RZ ;  /* 0x000000102a007224 */ /* 0x004fe200078e02ff */
[----:B------:R-:W-:Y:S03]  /*1c40*/  BAR.SYNC.DEFER_BLOCKING 0x0 ;  /* 0x0000000000007b1d */ /* 0x000fe60000010000 */
[----:B------:R-:W-:-:S04]  /*1c50*/  IMAD R5, R16, 0x8, R0 ;  /* 0x0000000810057824 */ /* 0x000fc800078e0200 */
[----:B------:R-:W-:Y:S02]  /*1c60*/  IMAD R7, R16, 0x8, R5 ;  /* 0x0000000810077824 */ /* 0x000fe400078e0205 */
[----:B---3--:R-:W-:-:S05]  /*1c70*/  IMAD R44, R44, UR4, RZ ;  /* 0x000000042c2c7c24 */ /* 0x008fca000f8e02ff */
[C---:B0-----:R-:W-:Y:S01]  /*1c80*/  LEA R14, P3, R44.reuse, UR12, 0x1 ;  /* 0x0000000c2c0e7c11 */ /* 0x041fe2000f8608ff */
[----:B------:R-:W0:Y:S03]  /*1c90*/  LDS R17, [R6] ;  /* 0x0000000006117984 */ /* 0x000e260000000800 */
[----:B------:R-:W-:Y:S02]  /*1ca0*/  LEA.HI.X.SX32 R44, R44, UR13, 0x1, P3 ;  /* 0x0000000d2c2c7c11 */ /* 0x000fe400098f0eff */
[CC--:B-1----:R-:W-:Y:S01]  /*1cb0*/  LEA R2, P3, R0.reuse, R14.reuse, 0x1 ;  /* 0x0000000e00027211 */ /* 0x0c2fe200078608ff */
[----:B------:R-:W1:Y:S01]  /*1cc0*/  LDS R19, [R6+0x400] ;  /* 0x0004000006137984 */ /* 0x000e620000000800 */
[C---:B------:R-:W-:Y:S02]  /*1cd0*/  LEA R4, P6, R5.reuse, R14, 0x1 ;  /* 0x0000000e05047211 */ /* 0x040fe400078c08ff */
[-C--:B------:R-:W-:Y:S01]  /*1ce0*/  LEA.HI.X.SX32 R3, R0, R44.reuse, 0x1, P3 ;  /* 0x0000002c00037211 */ /* 0x080fe200018f0eff */
[----:B------:R-:W2:Y:S01]  /*1cf0*/  LDS R21, [R6+0x800] ;  /* 0x0008000006157984 */ /* 0x000ea20000000800 */
[----:B------:R-:W-:Y:S01]  /*1d00*/  IMAD R0, R16, 0x8, R7 ;  /* 0x0000000810007824 */ /* 0x000fe200078e0207 */
[----:B------:R-:W-:-:S02]  /*1d10*/  LEA.HI.X.SX32 R5, R5, R44, 0x1, P6 ;  /* 0x0000002c05057211 */ /* 0x000fc400030f0eff */
[----:B------:R3:W4:Y:S01]  /*1d20*/  LDS R15, [R6+0xc00] ;  /* 0x000c0000060f7984 */ /* 0x0007220000000800 */
[----:B------:R-:W-:Y:S01]  /*1d30*/  IMAD R11, R16, 0x8, R0 ;  /* 0x00000008100b7824 */ /* 0x000fe200078e0200 */
[----:B------:R-:W-:-:S03]  /*1d40*/  ISETP.LT.AND P3, PT, R68, UR15, !P0 ;  /* 0x0000000f44007c0c */ /* 0x000fc6000c761270 */
[----:B------:R-:W-:Y:S01]  /*1d50*/  IMAD R12, R16, 0x8, R11 ;  /* 0x00000008100c7824 */ /* 0x000fe200078e020b */
[----:B------:R-:W-:-:S03]  /*1d60*/  LEA R10, P6, R11, R14, 0x1 ;  /* 0x0000000e0b0a7211 */ /* 0x000fc600078c08ff */
[----:B------:R-:W-:Y:S01]  /*1d70*/  IMAD R13, R16, 0x8, R12 ;  /* 0x00000008100d7824 */ /* 0x000fe200078e020c */
[----:B------:R-:W-:Y:S01]  /*1d80*/  LEA.HI.X.SX32 R11, R11, R44, 0x1, P6 ;  /* 0x0000002c0b0b7211 */ /* 0x000fe200030f0eff */
[----:B0-----:R0:W-:Y:S01]  /*1d90*/  @P2 STG.E.U16 desc[UR10][R2.64], R17 ;  /* 0x0000001102002986 */ /* 0x0011e2000c10150a */
[----:B------:R-:W-:-:S03]  /*1da0*/  LEA R8, P2, R0, R14, 0x1 ;  /* 0x0000000e00087211 */ /* 0x000fc600078408ff */
[----:B-1----:R1:W-:Y:S01]  /*1db0*/  @P1 STG.E.U16 desc[UR10][R4.64], R19 ;  /* 0x0000001304001986 */ /* 0x0023e2000c10150a */
[C---:B---3--:R-:W-:Y:S02]  /*1dc0*/  LEA R6, P1, R7.reuse, R14, 0x1 ;  /* 0x0000000e07067211 */ /* 0x048fe400078208ff */
[-C--:B------:R-:W-:Y:S01]  /*1dd0*/  LEA.HI.X.SX32 R9, R0, R44.reuse, 0x1, P2 ;  /* 0x0000002c00097211 */ /* 0x080fe200010f0eff */
[----:B------:R-:W-:Y:S01]  /*1de0*/  IMAD R0, R16, 0x8, R13 ;  /* 0x0000000810007824 */ /* 0x000fe200078e020d */
[----:B------:R-:W-:Y:S02]  /*1df0*/  LEA.HI.X.SX32 R7, R7, R44, 0x1, P1 ;  /* 0x0000002c07077211 */ /* 0x000fe400008f0eff */
[----:B------:R-:W-:Y:S02]  /*1e00*/  ISETP.LT.AND P2, PT, R70, UR15, !P0 ;  /* 0x0000000f46007c0c */ /* 0x000fe4000c741270 */
[----:B0-----:R-:W-:Y:S01]  /*1e10*/  LEA R2, P6, R12, R14, 0x1 ;  /* 0x0000000e0c027211 */ /* 0x001fe200078c08ff */
[----:B--2---:R0:W-:Y:S01]  /*1e20*/  @P5 STG.E.U16 desc[UR10][R6.64], R21 ;  /* 0x0000001506005986 */ /* 0x0041e2000c10150a */
[----:B------:R-:W-:-:S02]  /*1e30*/  PRMT R17, R17, 0x7632, R17 ;  /* 0x0000763211117816 */ /* 0x000fc40000000011 */
[C---:B-1----:R-:W-:Y:S01]  /*1e40*/  LEA R4, P1, R13.reuse, R14, 0x1 ;  /* 0x0000000e0d047211 */ /* 0x042fe200078208ff */
[----:B----4-:R0:W-:Y:S01]  /*1e50*/  @P4 STG.E.U16 desc[UR10][R8.64], R15 ;  /* 0x0000000f08004986 */ /* 0x0101e2000c10150a */
[-C--:B------:R-:W-:Y:S02]  /*1e60*/  LEA.HI.X.SX32 R3, R12, R44.reuse, 0x1, P6 ;  /* 0x0000002c0c037211 */ /* 0x080fe400030f0eff */
[----:B------:R-:W-:Y:S01]  /*1e70*/  LEA.HI.X.SX32 R5, R13, R44, 0x1, P1 ;  /* 0x0000002c0d057211 */ /* 0x000fe200008f0eff */
[----:B------:R0:W-:Y:S01]  /*1e80*/  @P3 STG.E.U16 desc[UR10][R10.64], R17 ;  /* 0x000000110a003986 */ /* 0x0001e2000c10150a */
[----:B------:R-:W-:Y:S02]  /*1e90*/  ISETP.LT.AND P1, PT, R72, UR15, !P0 ;  /* 0x0000000f48007c0c */ /* 0x000fe4000c721270 */
[----:B------:R-:W-:Y:S02]  /*1ea0*/  ISETP.LT.AND P0, PT, R74, UR15, !P0 ;  /* 0x0000000f4a007c0c */ /* 0x000fe4000c701270 */
[----:B------:R-:W-:-:S02]  /*1eb0*/  LEA R12, P6, R0, R14, 0x1 ;  /* 0x0000000e000c7211 */ /* 0x000fc400078c08ff */
[----:B------:R-:W-:Y:S02]  /*1ec0*/  PRMT R19, R19, 0x7632, R19 ;  /* 0x0000763213137816 */ /* 0x000fe40000000013 */
[----:B------:R-:W-:Y:S02]  /*1ed0*/  LEA.HI.X.SX32 R13, R0, R44, 0x1, P6 ;  /* 0x0000002c000d7211 */ /* 0x000fe400030f0eff */
[----:B------:R-:W-:Y:S01]  /*1ee0*/  PRMT R0, R21, 0x7632, R0 ;  /* 0x0000763215007816 */ /* 0x000fe20000000000 */
[----:B------:R0:W-:Y:S04]  /*1ef0*/  @P2 STG.E.U16 desc[UR10][R2.64], R19 ;  /* 0x0000001302002986 */ /* 0x0001e8000c10150a */
[----:B------:R0:W-:Y:S01]  /*1f00*/  @P1 STG.E.U16 desc[UR10][R4.64], R0 ;  /* 0x0000000004001986 */ /* 0x0001e2000c10150a */
[----:B------:R-:W-:Y:S05]  /*1f10*/  @!P0 EXIT ;  /* 0x000000000000894d */ /* 0x000fea0003800000 */
[----:B0-----:R-:W-:-:S05]  /*1f20*/  PRMT R6, R15, 0x7632, R6 ;  /* 0x000076320f067816 */ /* 0x001fca0000000006 */
[----:B------:R-:W-:Y:S01]  /*1f30*/  STG.E.U16 desc[UR10][R12.64], R6 ;  /* 0x000000060c007986 */ /* 0x000fe2000c10150a */
[----:B------:R-:W-:Y:S05]  /*1f40*/  EXIT ;  /* 0x000000000000794d */ /* 0x000fea0003800000 */
.L_x_2:
[----:B------:R-:W-:-:S00]  /*1f50*/  BRA `(.L_x_2) ;  /* 0xfffffffc00fc7947 */ /* 0x000fc0000383ffff */
[----:B------:R-:W-:-:S00]  /*1f60*/  NOP ;  /* 0x0000000000007918 */ /* 0x000fc00000000000 */
        /* <DEDUP_REMOVED lines=9> */
.L_x_3:


//--------------------- .nv.shared.matmul_kernel  --------------------------
	.section	.nv.shared.matmul_kernel,"aw",@nobits
	.sectionflags	@""
	.align	16
	.zero		1024


//--------------------- .nv.shared.reserved.0     --------------------------
	.section	.nv.shared.reserved.0,"aw",@nobits
	.weak		__nv_reservedSMEM_offset_0_alias
	.size		__nv_reservedSMEM_offset_0_alias, 0, 64
	.other		__nv_reservedSMEM_offset_0_alias,@"STO_CUDA_RESERVED_SHARED STV_DEFAULT"
__nv_reservedSMEM_offset_0_alias:
	.zero		0
	.zero		64


//--------------------- .nv.constant0.matmul_kernel --------------------------
	.section	.nv.constant0.matmul_kernel,"a",@progbits
	.sectionflags	@""
	.align	4
.nv.constant0.matmul_kernel:
	.zero		976


//--------------------- SYMBOLS --------------------------

	.type		.nv.reservedSmem.offset0,@object
	.size		.nv.reservedSmem.offset0,0x4
	.type		.nv.reservedSmem.cap,@object
	.size		.nv.reservedSmem.cap,0x4
